	.target	sm_90a

	.elftype	@"ET_EXEC"


//--------------------- .note.nv.tkinfo           --------------------------
	.section	.note.nv.tkinfo,"",@"SHT_NOTE"
	.sectionflags	@"SHF_NOTE_NV_TKINFO"
	.tkinfo
        /*0018*/ 	.word	0x00000002
        /*0030*/ 	.string	""
        /*0030*/ 	.string	"ptxas"
        /*0030*/ 	.string	"Cuda compilation tools, release 13.0, V13.0.88"
        /*0030*/ 	.string	"Build cuda_13.0.r13.0/compiler.36424714_0"
        /*0030*/ 	.string	"-arch sm_90a -m 64 "



//--------------------- .note.nv.cuinfo           --------------------------
	.section	.note.nv.cuinfo,"",@"SHT_NOTE"
	.sectionflags	@"SHF_NOTE_NV_CUINFO"
        /*0018*/ 	.short	0x0002
        /*001a*/ 	.short	0x005a
        /*001c*/ 	.short	0x0082
	.zero		2


//--------------------- .nv.info                  --------------------------
	.section	.nv.info,"",@"SHT_CUDA_INFO"
	.align	4


	//----- nvinfo : EIATTR_REGCOUNT
	.align		4
        /*0000*/ 	.byte	0x04, 0x2f
        /*0002*/ 	.short	(.L_12 - .L_11)
	.align		4
.L_11:
        /*0004*/ 	.word	index@(_ZN7cutlass13device_kernelINS_4gemm6kernel13GemmUniversalIN4cute5tupleIJiiiiEEENS1_10collective13CollectiveMmaINS1_37MainloopSm90TmaGmmaWarpSpecializedFP8ILi3ENS5_IJNS4_1CILi2EEENSA_ILi1EEESC_EEENS1_32KernelTmaWarpSpecializedPingpongEEENS5_IJNSA_ILi64EEENSA_ILi128EEESH_EEENS_12float_e4m3_tENS5_IJlSC_lEEESJ_SK_NS4_8TiledMMAINS4_8MMA_AtomIJNS4_4SM904GMMA31MMA_64x128x32_F32E4M3E4M3_SS_TNILNSO_7ScaleInE1ELSQ_1EEEEEENS4_6LayoutINS5_IJSC_SC_SC_EEENS5_IJNSA_ILi0EEESV_SV_EEEEENS5_IJNS4_10UnderscoreESY_SY_EEEEENS4_13SM90_TMA_LOADENS4_14ComposedLayoutINS4_7SwizzleILi3ELi4ELi3EEENS4_18smem_ptr_flag_bitsILi8EEENST_INS5_IJNSA_ILi8EEESH_EEENS5_IJSH_SC_EEEEEEEvNS4_8identityENS4_23SM90_TMA_LOAD_MULTICASTES1B_vS1C_EENS_8epilogue10collective6detail29Sm90TmaWarpSpecializedAdapterINS1G_15DefaultEpilogueISJ_SK_SK_NS1F_6thread17LinearCombinationISJ_Li1EffLNS1K_9ScaleType4KindE0ELNS_15FloatRoundStyleE2ESJ_EENS1_15EpilogueDefaultEEEEEvvEEEEvNT_6ParamsE)
        /*0008*/ 	.word	0x000000a8


	//----- nvinfo : EIATTR_FRAME_SIZE
	.align		4
.L_12:
        /*000c*/ 	.byte	0x04, 0x11
        /*000e*/ 	.short	(.L_14 - .L_13)
	.align		4
.L_13:
        /*0010*/ 	.word	index@(_ZN7cutlass13device_kernelINS_4gemm6kernel13GemmUniversalIN4cute5tupleIJiiiiEEENS1_10collective13CollectiveMmaINS1_37MainloopSm90TmaGmmaWarpSpecializedFP8ILi3ENS5_IJNS4_1CILi2EEENSA_ILi1EEESC_EEENS1_32KernelTmaWarpSpecializedPingpongEEENS5_IJNSA_ILi64EEENSA_ILi128EEESH_EEENS_12float_e4m3_tENS5_IJlSC_lEEESJ_SK_NS4_8TiledMMAINS4_8MMA_AtomIJNS4_4SM904GMMA31MMA_64x128x32_F32E4M3E4M3_SS_TNILNSO_7ScaleInE1ELSQ_1EEEEEENS4_6LayoutINS5_IJSC_SC_SC_EEENS5_IJNSA_ILi0EEESV_SV_EEEEENS5_IJNS4_10UnderscoreESY_SY_EEEEENS4_13SM90_TMA_LOADENS4_14ComposedLayoutINS4_7SwizzleILi3ELi4ELi3EEENS4_18smem_ptr_flag_bitsILi8EEENST_INS5_IJNSA_ILi8EEESH_EEENS5_IJSH_SC_EEEEEEEvNS4_8identityENS4_23SM90_TMA_LOAD_MULTICASTES1B_vS1C_EENS_8epilogue10collective6detail29Sm90TmaWarpSpecializedAdapterINS1G_15DefaultEpilogueISJ_SK_SK_NS1F_6thread17LinearCombinationISJ_Li1EffLNS1K_9ScaleType4KindE0ELNS_15FloatRoundStyleE2ESJ_EENS1_15EpilogueDefaultEEEEEvvEEEEvNT_6ParamsE)
        /*0014*/ 	.word	0x00000000


	//----- nvinfo : EIATTR_MIN_STACK_SIZE
	.align		4
.L_14:
        /*0018*/ 	.byte	0x04, 0x12
        /*001a*/ 	.short	(.L_16 - .L_15)
	.align		4
.L_15:
        /*001c*/ 	.word	index@(_ZN7cutlass13device_kernelINS_4gemm6kernel13GemmUniversalIN4cute5tupleIJiiiiEEENS1_10collective13CollectiveMmaINS1_37MainloopSm90TmaGmmaWarpSpecializedFP8ILi3ENS5_IJNS4_1CILi2EEENSA_ILi1EEESC_EEENS1_32KernelTmaWarpSpecializedPingpongEEENS5_IJNSA_ILi64EEENSA_ILi128EEESH_EEENS_12float_e4m3_tENS5_IJlSC_lEEESJ_SK_NS4_8TiledMMAINS4_8MMA_AtomIJNS4_4SM904GMMA31MMA_64x128x32_F32E4M3E4M3_SS_TNILNSO_7ScaleInE1ELSQ_1EEEEEENS4_6LayoutINS5_IJSC_SC_SC_EEENS5_IJNSA_ILi0EEESV_SV_EEEEENS5_IJNS4_10UnderscoreESY_SY_EEEEENS4_13SM90_TMA_LOADENS4_14ComposedLayoutINS4_7SwizzleILi3ELi4ELi3EEENS4_18smem_ptr_flag_bitsILi8EEENST_INS5_IJNSA_ILi8EEESH_EEENS5_IJSH_SC_EEEEEEEvNS4_8identityENS4_23SM90_TMA_LOAD_MULTICASTES1B_vS1C_EENS_8epilogue10collective6detail29Sm90TmaWarpSpecializedAdapterINS1G_15DefaultEpilogueISJ_SK_SK_NS1F_6thread17LinearCombinationISJ_Li1EffLNS1K_9ScaleType4KindE0ELNS_15FloatRoundStyleE2ESJ_EENS1_15EpilogueDefaultEEEEEvvEEEEvNT_6ParamsE)
        /*0020*/ 	.word	0x00000000
.L_16:


//--------------------- .nv.compat                --------------------------
	.section	.nv.compat,"",@"SHT_CUDA_COMPAT_INFO"
	.align	4
        /*0000*/ 	.byte	0x02, 0x09, 0x01, 0x00, 0x02, 0x02, 0x04, 0x00, 0x02, 0x05, 0x05, 0x00, 0x03, 0x07, 0x01, 0x01
        /*0010*/ 	.byte	0x02, 0x03, 0x01, 0x00, 0x02, 0x06, 0x01, 0x00, 0x04, 0x0b, 0x08, 0x00, 0x00, 0x00, 0x00, 0x00
        /*0020*/ 	.byte	0x00, 0x00, 0x00, 0x00


//--------------------- .nv.info._ZN7cutlass13device_kernelINS_4gemm6kernel13GemmUniversalIN4cute5tupleIJiiiiEEENS1_10collective13CollectiveMmaINS1_37MainloopSm90TmaGmmaWarpSpecializedFP8ILi3ENS5_IJNS4_1CILi2EEENSA_ILi1EEESC_EEENS1_32KernelTmaWarpSpecializedPingpongEEENS5_IJNSA_ILi64EEENSA_ILi128EEESH_EEENS_12float_e4m3_tENS5_IJlSC_lEEESJ_SK_NS4_8TiledMMAINS4_8MMA_AtomIJNS4_4SM904GMMA31MMA_64x128x32_F32E4M3E4M3_SS_TNILNSO_7ScaleInE1ELSQ_1EEEEEENS4_6LayoutINS5_IJSC_SC_SC_EEENS5_IJNSA_ILi0EEESV_SV_EEEEENS5_IJNS4_10UnderscoreESY_SY_EEEEENS4_13SM90_TMA_LOADENS4_14ComposedLayoutINS4_7SwizzleILi3ELi4ELi3EEENS4_18smem_ptr_flag_bitsILi8EEENST_INS5_IJNSA_ILi8EEESH_EEENS5_IJSH_SC_EEEEEEEvNS4_8identityENS4_23SM90_TMA_LOAD_MULTICASTES1B_vS1C_EENS_8epilogue10collective6detail29Sm90TmaWarpSpecializedAdapterINS1G_15DefaultEpilogueISJ_SK_SK_NS1F_6thread17LinearCombinationISJ_Li1EffLNS1K_9ScaleType4KindE0ELNS_15FloatRoundStyleE2ESJ_EENS1_15EpilogueDefaultEEEEEvvEEEEvNT_6ParamsE --------------------------
	.section	.nv.info._ZN7cutlass13device_kernelINS_4gemm6kernel13GemmUniversalIN4cute5tupleIJiiiiEEENS1_10collective13CollectiveMmaINS1_37MainloopSm90TmaGmmaWarpSpecializedFP8ILi3ENS5_IJNS4_1CILi2EEENSA_ILi1EEESC_EEENS1_32KernelTmaWarpSpecializedPingpongEEENS5_IJNSA_ILi64EEENSA_ILi128EEESH_EEENS_12float_e4m3_tENS5_IJlSC_lEEESJ_SK_NS4_8TiledMMAINS4_8MMA_AtomIJNS4_4SM904GMMA31MMA_64x128x32_F32E4M3E4M3_SS_TNILNSO_7ScaleInE1ELSQ_1EEEEEENS4_6LayoutINS5_IJSC_SC_SC_EEENS5_IJNSA_ILi0EEESV_SV_EEEEENS5_IJNS4_10UnderscoreESY_SY_EEEEENS4_13SM90_TMA_LOADENS4_14ComposedLayoutINS4_7SwizzleILi3ELi4ELi3EEENS4_18smem_ptr_flag_bitsILi8EEENST_INS5_IJNSA_ILi8EEESH_EEENS5_IJSH_SC_EEEEEEEvNS4_8identityENS4_23SM90_TMA_LOAD_MULTICASTES1B_vS1C_EENS_8epilogue10collective6detail29Sm90TmaWarpSpecializedAdapterINS1G_15DefaultEpilogueISJ_SK_SK_NS1F_6thread17LinearCombinationISJ_Li1EffLNS1K_9ScaleType4KindE0ELNS_15FloatRoundStyleE2ESJ_EENS1_15EpilogueDefaultEEEEEvvEEEEvNT_6ParamsE,"",@"SHT_CUDA_INFO"
	.sectionflags	@""
	.align	4


	//----- nvinfo : EIATTR_CUDA_API_VERSION
	.align		4
        /*0000*/ 	.byte	0x04, 0x37
        /*0002*/ 	.short	(.L_18 - .L_17)
.L_17:
        /*0004*/ 	.word	0x00000082


	//----- nvinfo : EIATTR_KPARAM_INFO
	.align		4
.L_18:
        /*0008*/ 	.byte	0x04, 0x17
        /*000a*/ 	.short	(.L_20 - .L_19)
.L_19:
        /*000c*/ 	.word	0x00000000
        /*0010*/ 	.short	0x0000
        /*0012*/ 	.short	0x0070
        /*0014*/ 	.byte	0x00, 0xf0, 0x01, 0x10


	//----- nvinfo : EIATTR_SPARSE_MMA_MASK
	.align		4
.L_20:
        /*0018*/ 	.byte	0x03, 0x50
        /*001a*/ 	.short	0x0000


	//----- nvinfo : EIATTR_MAXREG_COUNT
	.align		4
        /*001c*/ 	.byte	0x03, 0x1b
        /*001e*/ 	.short	0x00a8


	//----- nvinfo : EIATTR_NUM_BARRIERS
	.align		4
        /*0020*/ 	.byte	0x02, 0x4c
        /*0022*/ 	.byte	0x01
	.zero		1


	//----- nvinfo : EIATTR_MERCURY_ISA_VERSION
	.align		4
        /*0024*/ 	.byte	0x03, 0x5f
        /*0026*/ 	.short	0x0101


	//----- nvinfo : EIATTR_INT_WARP_WIDE_INSTR_OFFSETS
	.align		4
        /*0028*/ 	.byte	0x04, 0x31
        /*002a*/ 	.short	(.L_22 - .L_21)


	//   ....[0]....
.L_21:
        /*002c*/ 	.word	0x00000490


	//   ....[1]....
        /*0030*/ 	.word	0x000004d0


	//   ....[2]....
        /*0034*/ 	.word	0x00000510


	//   ....[3]....
        /*0038*/ 	.word	0x000005b0


	//   ....[4]....
        /*003c*/ 	.word	0x000005d0


	//   ....[5]....
        /*0040*/ 	.word	0x00000630


	//   ....[6]....
        /*0044*/ 	.word	0x00000720


	//   ....[7]....
        /*0048*/ 	.word	0x00000770


	//   ....[8]....
        /*004c*/ 	.word	0x00003270


	//----- nvinfo : EIATTR_COOP_GROUP_MASK_REGIDS
	.align		4
.L_22:
        /*0050*/ 	.byte	0x04, 0x29
        /*0052*/ 	.short	(.L_24 - .L_23)


	//   ....[0]....
.L_23:
        /*0054*/ 	.word	0xffffffff


	//   ....[1]....
        /*0058*/ 	.word	0xffffffff


	//   ....[2]....
        /*005c*/ 	.word	0xffffffff


	//   ....[3]....
        /*0060*/ 	.word	0xffffffff


	//   ....[4]....
        /*0064*/ 	.word	0xffffffff


	//   ....[5]....
        /*0068*/ 	.word	0xffffffff


	//   ....[6]....
        /*006c*/ 	.word	0xffffffff


	//----- nvinfo : EIATTR_COOP_GROUP_INSTR_OFFSETS
	.align		4
.L_24:
        /*0070*/ 	.byte	0x04, 0x28
        /*0072*/ 	.short	(.L_26 - .L_25)


	//   ....[0]....
.L_25:
        /*0074*/ 	.word	0x00000060


	//   ....[1]....
        /*0078*/ 	.word	0x00000070


	//   ....[2]....
        /*007c*/ 	.word	0x00000130


	//   ....[3]....
        /*0080*/ 	.word	0x000002a0


	//   ....[4]....
        /*0084*/ 	.word	0x000002e0


	//   ....[5]....
        /*0088*/ 	.word	0x00000360


	//   ....[6]....
        /*008c*/ 	.word	0x00000930


	//----- nvinfo : EIATTR_REG_RECONFIG
	.align		4
.L_26:
        /*0090*/ 	.byte	0x01, 0x54
	.zero		2


	//----- nvinfo : EIATTR_MBARRIER_INSTR_OFFSETS
	.align		4
        /*0094*/ 	.byte	0x04, 0x39
        /*0096*/ 	.short	(.L_28 - .L_27)


	//   ....[0]....
.L_27:
        /*0098*/ 	.word	0x00000230
        /*009c*/ 	.word	0x000000ff
        /*00a0*/ 	.word	0x00000000
        /*00a4*/ 	.short	0x0100
        /*00a6*/ 	.byte	0x08
	.zero		1


	//   ....[1]....
        /*00a8*/ 	.word	0x00000240
        /*00ac*/ 	.word	0x000000ff
        /*00b0*/ 	.word	0x00000018
        /*00b4*/ 	.short	0x0100
        /*00b6*/ 	.byte	0x08
	.zero		1


	//   ....[2]....
        /*00b8*/ 	.word	0x00000250
        /*00bc*/ 	.word	0x000000ff
        /*00c0*/ 	.word	0x00000008
        /*00c4*/ 	.short	0x0100
        /*00c6*/ 	.byte	0x08
	.zero		1


	//   ....[3]....
        /*00c8*/ 	.word	0x00000260
        /*00cc*/ 	.word	0x000000ff
        /*00d0*/ 	.word	0x00000020
        /*00d4*/ 	.short	0x0100
        /*00d6*/ 	.byte	0x08
	.zero		1


	//   ....[4]....
        /*00d8*/ 	.word	0x00000270
        /*00dc*/ 	.word	0x000000ff
        /*00e0*/ 	.word	0x00000010
        /*00e4*/ 	.short	0x0100
        /*00e6*/ 	.byte	0x08
	.zero		1


	//   ....[5]....
        /*00e8*/ 	.word	0x00000280
        /*00ec*/ 	.word	0x000000ff
        /*00f0*/ 	.word	0x00000028
        /*00f4*/ 	.short	0x0100
        /*00f6*/ 	.byte	0x08
	.zero		1


	//   ....[6]....
        /*00f8*/ 	.word	0x000007a0
        /*00fc*/ 	.word	0x000000ff
        /*0100*/ 	.word	0x00000060
        /*0104*/ 	.short	0x0100
        /*0106*/ 	.byte	0x08
	.zero		1


	//   ....[7]....
        /*0108*/ 	.word	0x00000840
        /*010c*/ 	.word	0x000000ff
        /*0110*/ 	.word	0x00000068
        /*0114*/ 	.short	0x0100
        /*0116*/ 	.byte	0x08
	.zero		1


	//   ....[8]....
        /*0118*/ 	.word	0x000008b0
        /*011c*/ 	.word	0x000000ff
        /*0120*/ 	.word	0x00000040
        /*0124*/ 	.short	0x0100
        /*0126*/ 	.byte	0x09
	.zero		1


	//   ....[9]....
        /*0128*/ 	.word	0x000008c0
        /*012c*/ 	.word	0x000000ff
        /*0130*/ 	.word	0x00000048
        /*0134*/ 	.short	0x0100
        /*0136*/ 	.byte	0x09
	.zero		1


	//   ....[10]....
        /*0138*/ 	.word	0x000008d0
        /*013c*/ 	.word	0x000000ff
        /*0140*/ 	.word	0x00000050
        /*0144*/ 	.short	0x0100
        /*0146*/ 	.byte	0x09
	.zero		1


	//   ....[11]....
        /*0148*/ 	.word	0x000008e0
        /*014c*/ 	.word	0x000000ff
        /*0150*/ 	.word	0x00000058
        /*0154*/ 	.short	0x0100
        /*0156*/ 	.byte	0x09
	.zero		1


	//   ....[12]....
        /*0158*/ 	.word	0x00001640
        /*015c*/ 	.word	0x000000ff
        /*0160*/ 	.word	0xfffffff8
        /*0164*/ 	.short	0x010a
        /*0166*/ 	.byte	0x0b
	.zero		1


	//   ....[13]....
        /*0168*/ 	.word	0x00001b20
        /*016c*/ 	.word	0x000000ff
        /*0170*/ 	.word	0x00000000
        /*0174*/ 	.short	0x010a
        /*0176*/ 	.byte	0x06
	.zero		1


	//   ....[14]....
        /*0178*/ 	.word	0x00001b60
        /*017c*/ 	.word	0x000000ff
        /*0180*/ 	.word	0x00000000
        /*0184*/ 	.short	0x010a
        /*0186*/ 	.byte	0x06
	.zero		1


	//   ....[15]....
        /*0188*/ 	.word	0x00002520
        /*018c*/ 	.word	0x000000ff
        /*0190*/ 	.word	0x00000000
        /*0194*/ 	.short	0x010a
        /*0196*/ 	.byte	0x10
	.zero		1


	//   ....[16]....
        /*0198*/ 	.word	0x00002560
        /*019c*/ 	.word	0x000000ff
        /*01a0*/ 	.word	0x00000000
        /*01a4*/ 	.short	0x010a
        /*01a6*/ 	.byte	0x10
	.zero		1


	//   ....[17]....
        /*01a8*/ 	.word	0x00002c80
        /*01ac*/ 	.word	0x00000015
        /*01b0*/ 	.word	0x00000000
        /*01b4*/ 	.short	0x0101
        /*01b6*/ 	.byte	0x3f
	.zero		1


	//   ....[18]....
        /*01b8*/ 	.word	0x00003200
        /*01bc*/ 	.word	0x00000013
        /*01c0*/ 	.word	0x00000000
        /*01c4*/ 	.short	0x0101
        /*01c6*/ 	.byte	0x16
	.zero		1


	//   ....[19]....
        /*01c8*/ 	.word	0x00003310
        /*01cc*/ 	.word	0x00000013
        /*01d0*/ 	.word	0x00000000
        /*01d4*/ 	.short	0x0101
        /*01d6*/ 	.byte	0x3f
	.zero		1


	//   ....[20]....
        /*01d8*/ 	.word	0x000033d0
        /*01dc*/ 	.word	0x000000ff
        /*01e0*/ 	.word	0x00000008
        /*01e4*/ 	.short	0x010a
        /*01e6*/ 	.byte	0x0b
	.zero		1


	//   ....[21]....
        /*01e8*/ 	.word	0x00007c70
        /*01ec*/ 	.word	0x00000004
        /*01f0*/ 	.word	0x00000000
        /*01f4*/ 	.short	0x0101
        /*01f6*/ 	.byte	0x16
	.zero		1


	//   ....[22]....
        /*01f8*/ 	.word	0x000085a0
        /*01fc*/ 	.word	0x00000015
        /*0200*/ 	.word	0x00000018
        /*0204*/ 	.short	0x010a
        /*0206*/ 	.byte	0x3f
	.zero		1


	//   ....[23]....
        /*0208*/ 	.word	0x00008930
        /*020c*/ 	.word	0x0000000a
        /*0210*/ 	.word	0x00000068
        /*0214*/ 	.short	0x0101
        /*0216*/ 	.byte	0x3f
	.zero		1


	//   ....[24]....
        /*0218*/ 	.word	0x000090a0
        /*021c*/ 	.word	0x00000007
        /*0220*/ 	.word	0x00000000
        /*0224*/ 	.short	0x010a
        /*0226*/ 	.byte	0x3f
	.zero		1


	//   ....[25]....
        /*0228*/ 	.word	0x00009120
        /*022c*/ 	.word	0x00000006
        /*0230*/ 	.word	0x00000000
        /*0234*/ 	.short	0x010a
        /*0236*/ 	.byte	0x3f
	.zero		1


	//   ....[26]....
        /*0238*/ 	.word	0x000091b0
        /*023c*/ 	.word	0x00000003
        /*0240*/ 	.word	0x00000000
        /*0244*/ 	.short	0x010a
        /*0246*/ 	.byte	0x3f
	.zero		1


	//   ....[27]....
        /*0248*/ 	.word	0x00009220
        /*024c*/ 	.word	0x00000013
        /*0250*/ 	.word	0xfffffff8
        /*0254*/ 	.short	0x010a
        /*0256*/ 	.byte	0x3f
	.zero		1


	//   ....[28]....
        /*0258*/ 	.word	0x00009280
        /*025c*/ 	.word	0x00000013
        /*0260*/ 	.word	0x00000000
        /*0264*/ 	.short	0x010a
        /*0266*/ 	.byte	0x3f
	.zero		1


	//   ....[29]....
        /*0268*/ 	.word	0x000092e0
        /*026c*/ 	.word	0x00000015
        /*0270*/ 	.word	0x00000000
        /*0274*/ 	.short	0x010a
        /*0276*/ 	.byte	0x3f
	.zero		1


	//   ....[30]....
        /*0278*/ 	.word	0x00009340
        /*027c*/ 	.word	0x00000013
        /*0280*/ 	.word	0x00000008
        /*0284*/ 	.short	0x010a
        /*0286*/ 	.byte	0x3f
	.zero		1


	//   ....[31]....
        /*0288*/ 	.word	0x00009410
        /*028c*/ 	.word	0x00000015
        /*0290*/ 	.word	0x00000018
        /*0294*/ 	.short	0x010a
        /*0296*/ 	.byte	0x3f
	.zero		1


	//   ....[32]....
        /*0298*/ 	.word	0x000094f0
        /*029c*/ 	.word	0x00000007
        /*02a0*/ 	.word	0x00000000
        /*02a4*/ 	.short	0x010a
        /*02a6*/ 	.byte	0x3f
	.zero		1


	//   ....[33]....
        /*02a8*/ 	.word	0x00009540
        /*02ac*/ 	.word	0x00000006
        /*02b0*/ 	.word	0x00000000
        /*02b4*/ 	.short	0x010a
        /*02b6*/ 	.byte	0x3f
	.zero		1


	//----- nvinfo : EIATTR_NUM_MBARRIERS
	.align		4
.L_28:
        /*02b8*/ 	.byte	0x03, 0x38
        /*02ba*/ 	.short	0x000c


	//----- nvinfo : EIATTR_EXIT_INSTR_OFFSETS
	.align		4
        /*02bc*/ 	.byte	0x04, 0x1c
        /*02be*/ 	.short	(.L_30 - .L_29)


	//   ....[0]....
.L_29:
        /*02c0*/ 	.word	0x00001380


	//   ....[1]....
        /*02c4*/ 	.word	0x000013e0


	//   ....[2]....
        /*02c8*/ 	.word	0x00008280


	//   ....[3]....
        /*02cc*/ 	.word	0x000082b0


	//   ....[4]....
        /*02d0*/ 	.word	0x00009200


	//----- nvinfo : EIATTR_MAX_THREADS
	.align		4
.L_30:
        /*02d4*/ 	.byte	0x04, 0x05
        /*02d6*/ 	.short	(.L_32 - .L_31)
.L_31:
        /*02d8*/ 	.word	0x00000180
        /*02dc*/ 	.word	0x00000001
        /*02e0*/ 	.word	0x00000001


	//----- nvinfo : EIATTR_CRS_STACK_SIZE
	.align		4
.L_32:
        /*02e4*/ 	.byte	0x04, 0x1e
        /*02e6*/ 	.short	(.L_34 - .L_33)
.L_33:
        /*02e8*/ 	.word	0x00000000


	//----- nvinfo : EIATTR_CBANK_PARAM_SIZE
	.align		4
.L_34:
        /*02ec*/ 	.byte	0x03, 0x19
        /*02ee*/ 	.short	0x0470


	//----- nvinfo : EIATTR_PARAM_CBANK
	.align		4
        /*02f0*/ 	.byte	0x04, 0x0a
        /*02f2*/ 	.short	(.L_36 - .L_35)
	.align		4
.L_35:
        /*02f4*/ 	.word	index@(.nv.constant0._ZN7cutlass13device_kernelINS_4gemm6kernel13GemmUniversalIN4cute5tupleIJiiiiEEENS1_10collective13CollectiveMmaINS1_37MainloopSm90TmaGmmaWarpSpecializedFP8ILi3ENS5_IJNS4_1CILi2EEENSA_ILi1EEESC_EEENS1_32KernelTmaWarpSpecializedPingpongEEENS5_IJNSA_ILi64EEENSA_ILi128EEESH_EEENS_12float_e4m3_tENS5_IJlSC_lEEESJ_SK_NS4_8TiledMMAINS4_8MMA_AtomIJNS4_4SM904GMMA31MMA_64x128x32_F32E4M3E4M3_SS_TNILNSO_7ScaleInE1ELSQ_1EEEEEENS4_6LayoutINS5_IJSC_SC_SC_EEENS5_IJNSA_ILi0EEESV_SV_EEEEENS5_IJNS4_10UnderscoreESY_SY_EEEEENS4_13SM90_TMA_LOADENS4_14ComposedLayoutINS4_7SwizzleILi3ELi4ELi3EEENS4_18smem_ptr_flag_bitsILi8EEENST_INS5_IJNSA_ILi8EEESH_EEENS5_IJSH_SC_EEEEEEEvNS4_8identityENS4_23SM90_TMA_LOAD_MULTICASTES1B_vS1C_EENS_8epilogue10collective6detail29Sm90TmaWarpSpecializedAdapterINS1G_15DefaultEpilogueISJ_SK_SK_NS1F_6thread17LinearCombinationISJ_Li1EffLNS1K_9ScaleType4KindE0ELNS_15FloatRoundStyleE2ESJ_EENS1_15EpilogueDefaultEEEEEvvEEEEvNT_6ParamsE)
        /*02f8*/ 	.short	0x0210
        /*02fa*/ 	.short	0x0470


	//----- nvinfo : EIATTR_SW_WAR
	.align		4
.L_36:
        /*02fc*/ 	.byte	0x04, 0x36
        /*02fe*/ 	.short	(.L_38 - .L_37)
.L_37:
        /*0300*/ 	.word	0x00000008
.L_38:


//--------------------- .nv.callgraph             --------------------------
	.section	.nv.callgraph,"",@"SHT_CUDA_CALLGRAPH"
	.align	4
	.sectionentsize	8
	.align		4
        /*0000*/ 	.word	0x00000000
	.align		4
        /*0004*/ 	.word	0xffffffff
	.align		4
        /*0008*/ 	.word	0x00000000
	.align		4
        /*000c*/ 	.word	0xfffffffe
	.align		4
        /*0010*/ 	.word	0x00000000
	.align		4
        /*0014*/ 	.word	0xfffffffd
	.align		4
        /*0018*/ 	.word	0x00000000
	.align		4
        /*001c*/ 	.word	0xfffffffc


//--------------------- .nv.constant4             --------------------------
	.section	.nv.constant4,"a",@progbits
	.align	8
	.align		8
.nv.constant4:
        /*0000*/ 	.dword	_ZN39_INTERNAL_356cee79_4_k_cu_d5538904_34734cuda3std3__45__cpo5beginE
	.align		8
        /*0008*/ 	.dword	_ZN39_INTERNAL_356cee79_4_k_cu_d5538904_34734cuda3std3__45__cpo3endE
	.align		8
        /*0010*/ 	.dword	_ZN39_INTERNAL_356cee79_4_k_cu_d5538904_34734cuda3std3__45__cpo6cbeginE
	.align		8
        /*0018*/ 	.dword	_ZN39_INTERNAL_356cee79_4_k_cu_d5538904_34734cuda3std3__45__cpo4cendE
	.align		8
        /*0020*/ 	.dword	_ZN39_INTERNAL_356cee79_4_k_cu_d5538904_34734cuda3std3__441_GLOBAL__N__356cee79_4_k_cu_d5538904_34736ignoreE
	.align		8
        /*0028*/ 	.dword	_ZN39_INTERNAL_356cee79_4_k_cu_d5538904_34734cuda3std3__419piecewise_constructE
	.align		8
        /*0030*/ 	.dword	_ZN39_INTERNAL_356cee79_4_k_cu_d5538904_34734cuda3std3__48in_placeE
	.align		8
        /*0038*/ 	.dword	_ZN39_INTERNAL_356cee79_4_k_cu_d5538904_34734cuda3std6ranges3__45__cpo4swapE
	.align		8
        /*0040*/ 	.dword	_ZN39_INTERNAL_356cee79_4_k_cu_d5538904_34734cuda3std6ranges3__45__cpo9iter_moveE
	.align		8
        /*0048*/ 	.dword	_ZN39_INTERNAL_356cee79_4_k_cu_d5538904_34734cute7productE
	.align		8
        /*0050*/ 	.dword	_ZN39_INTERNAL_356cee79_4_k_cu_d5538904_34734cute1_E


//--------------------- .text._ZN7cutlass13device_kernelINS_4gemm6kernel13GemmUniversalIN4cute5tupleIJiiiiEEENS1_10collective13CollectiveMmaINS1_37MainloopSm90TmaGmmaWarpSpecializedFP8ILi3ENS5_IJNS4_1CILi2EEENSA_ILi1EEESC_EEENS1_32KernelTmaWarpSpecializedPingpongEEENS5_IJNSA_ILi64EEENSA_ILi128EEESH_EEENS_12float_e4m3_tENS5_IJlSC_lEEESJ_SK_NS4_8TiledMMAINS4_8MMA_AtomIJNS4_4SM904GMMA31MMA_64x128x32_F32E4M3E4M3_SS_TNILNSO_7ScaleInE1ELSQ_1EEEEEENS4_6LayoutINS5_IJSC_SC_SC_EEENS5_IJNSA_ILi0EEESV_SV_EEEEENS5_IJNS4_10UnderscoreESY_SY_EEEEENS4_13SM90_TMA_LOADENS4_14ComposedLayoutINS4_7SwizzleILi3ELi4ELi3EEENS4_18smem_ptr_flag_bitsILi8EEENST_INS5_IJNSA_ILi8EEESH_EEENS5_IJSH_SC_EEEEEEEvNS4_8identityENS4_23SM90_TMA_LOAD_MULTICASTES1B_vS1C_EENS_8epilogue10collective6detail29Sm90TmaWarpSpecializedAdapterINS1G_15DefaultEpilogueISJ_SK_SK_NS1F_6thread17LinearCombinationISJ_Li1EffLNS1K_9ScaleType4KindE0ELNS_15FloatRoundStyleE2ESJ_EENS1_15EpilogueDefaultEEEEEvvEEEEvNT_6ParamsE --------------------------
	.section	.text._ZN7cutlass13device_kernelINS_4gemm6kernel13GemmUniversalIN4cute5tupleIJiiiiEEENS1_10collective13CollectiveMmaINS1_37MainloopSm90TmaGmmaWarpSpecializedFP8ILi3ENS5_IJNS4_1CILi2EEENSA_ILi1EEESC_EEENS1_32KernelTmaWarpSpecializedPingpongEEENS5_IJNSA_ILi64EEENSA_ILi128EEESH_EEENS_12float_e4m3_tENS5_IJlSC_lEEESJ_SK_NS4_8TiledMMAINS4_8MMA_AtomIJNS4_4SM904GMMA31MMA_64x128x32_F32E4M3E4M3_SS_TNILNSO_7ScaleInE1ELSQ_1EEEEEENS4_6LayoutINS5_IJSC_SC_SC_EEENS5_IJNSA_ILi0EEESV_SV_EEEEENS5_IJNS4_10UnderscoreESY_SY_EEEEENS4_13SM90_TMA_LOADENS4_14ComposedLayoutINS4_7SwizzleILi3ELi4ELi3EEENS4_18smem_ptr_flag_bitsILi8EEENST_INS5_IJNSA_ILi8EEESH_EEENS5_IJSH_SC_EEEEEEEvNS4_8identityENS4_23SM90_TMA_LOAD_MULTICASTES1B_vS1C_EENS_8epilogue10collective6detail29Sm90TmaWarpSpecializedAdapterINS1G_15DefaultEpilogueISJ_SK_SK_NS1F_6thread17LinearCombinationISJ_Li1EffLNS1K_9ScaleType4KindE0ELNS_15FloatRoundStyleE2ESJ_EENS1_15EpilogueDefaultEEEEEvvEEEEvNT_6ParamsE,"ax",@progbits
	.align	128
.text._ZN7cutlass13device_kernelINS_4gemm6kernel13GemmUniversalIN4cute5tupleIJiiiiEEENS1_10collective13CollectiveMmaINS1_37MainloopSm90TmaGmmaWarpSpecializedFP8ILi3ENS5_IJNS4_1CILi2EEENSA_ILi1EEESC_EEENS1_32KernelTmaWarpSpecializedPingpongEEENS5_IJNSA_ILi64EEENSA_ILi128EEESH_EEENS_12float_e4m3_tENS5_IJlSC_lEEESJ_SK_NS4_8TiledMMAINS4_8MMA_AtomIJNS4_4SM904GMMA31MMA_64x128x32_F32E4M3E4M3_SS_TNILNSO_7ScaleInE1ELSQ_1EEEEEENS4_6LayoutINS5_IJSC_SC_SC_EEENS5_IJNSA_ILi0EEESV_SV_EEEEENS5_IJNS4_10UnderscoreESY_SY_EEEEENS4_13SM90_TMA_LOADENS4_14ComposedLayoutINS4_7SwizzleILi3ELi4ELi3EEENS4_18smem_ptr_flag_bitsILi8EEENST_INS5_IJNSA_ILi8EEESH_EEENS5_IJSH_SC_EEEEEEEvNS4_8identityENS4_23SM90_TMA_LOAD_MULTICASTES1B_vS1C_EENS_8epilogue10collective6detail29Sm90TmaWarpSpecializedAdapterINS1G_15DefaultEpilogueISJ_SK_SK_NS1F_6thread17LinearCombinationISJ_Li1EffLNS1K_9ScaleType4KindE0ELNS_15FloatRoundStyleE2ESJ_EENS1_15EpilogueDefaultEEEEEvvEEEEvNT_6ParamsE:
        .type           _ZN7cutlass13device_kernelINS_4gemm6kernel13GemmUniversalIN4cute5tupleIJiiiiEEENS1_10collective13CollectiveMmaINS1_37MainloopSm90TmaGmmaWarpSpecializedFP8ILi3ENS5_IJNS4_1CILi2EEENSA_ILi1EEESC_EEENS1_32KernelTmaWarpSpecializedPingpongEEENS5_IJNSA_ILi64EEENSA_ILi128EEESH_EEENS_12float_e4m3_tENS5_IJlSC_lEEESJ_SK_NS4_8TiledMMAINS4_8MMA_AtomIJNS4_4SM904GMMA31MMA_64x128x32_F32E4M3E4M3_SS_TNILNSO_7ScaleInE1ELSQ_1EEEEEENS4_6LayoutINS5_IJSC_SC_SC_EEENS5_IJNSA_ILi0EEESV_SV_EEEEENS5_IJNS4_10UnderscoreESY_SY_EEEEENS4_13SM90_TMA_LOADENS4_14ComposedLayoutINS4_7SwizzleILi3ELi4ELi3EEENS4_18smem_ptr_flag_bitsILi8EEENST_INS5_IJNSA_ILi8EEESH_EEENS5_IJSH_SC_EEEEEEEvNS4_8identityENS4_23SM90_TMA_LOAD_MULTICASTES1B_vS1C_EENS_8epilogue10collective6detail29Sm90TmaWarpSpecializedAdapterINS1G_15DefaultEpilogueISJ_SK_SK_NS1F_6thread17LinearCombinationISJ_Li1EffLNS1K_9ScaleType4KindE0ELNS_15FloatRoundStyleE2ESJ_EENS1_15EpilogueDefaultEEEEEvvEEEEvNT_6ParamsE,@function
        .size           _ZN7cutlass13device_kernelINS_4gemm6kernel13GemmUniversalIN4cute5tupleIJiiiiEEENS1_10collective13CollectiveMmaINS1_37MainloopSm90TmaGmmaWarpSpecializedFP8ILi3ENS5_IJNS4_1CILi2EEENSA_ILi1EEESC_EEENS1_32KernelTmaWarpSpecializedPingpongEEENS5_IJNSA_ILi64EEENSA_ILi128EEESH_EEENS_12float_e4m3_tENS5_IJlSC_lEEESJ_SK_NS4_8TiledMMAINS4_8MMA_AtomIJNS4_4SM904GMMA31MMA_64x128x32_F32E4M3E4M3_SS_TNILNSO_7ScaleInE1ELSQ_1EEEEEENS4_6LayoutINS5_IJSC_SC_SC_EEENS5_IJNSA_ILi0EEESV_SV_EEEEENS5_IJNS4_10UnderscoreESY_SY_EEEEENS4_13SM90_TMA_LOADENS4_14ComposedLayoutINS4_7SwizzleILi3ELi4ELi3EEENS4_18smem_ptr_flag_bitsILi8EEENST_INS5_IJNSA_ILi8EEESH_EEENS5_IJSH_SC_EEEEEEEvNS4_8identityENS4_23SM90_TMA_LOAD_MULTICASTES1B_vS1C_EENS_8epilogue10collective6detail29Sm90TmaWarpSpecializedAdapterINS1G_15DefaultEpilogueISJ_SK_SK_NS1F_6thread17LinearCombinationISJ_Li1EffLNS1K_9ScaleType4KindE0ELNS_15FloatRoundStyleE2ESJ_EENS1_15EpilogueDefaultEEEEEvvEEEEvNT_6ParamsE,(.L_x_206 - _ZN7cutlass13device_kernelINS_4gemm6kernel13GemmUniversalIN4cute5tupleIJiiiiEEENS1_10collective13CollectiveMmaINS1_37MainloopSm90TmaGmmaWarpSpecializedFP8ILi3ENS5_IJNS4_1CILi2EEENSA_ILi1EEESC_EEENS1_32KernelTmaWarpSpecializedPingpongEEENS5_IJNSA_ILi64EEENSA_ILi128EEESH_EEENS_12float_e4m3_tENS5_IJlSC_lEEESJ_SK_NS4_8TiledMMAINS4_8MMA_AtomIJNS4_4SM904GMMA31MMA_64x128x32_F32E4M3E4M3_SS_TNILNSO_7ScaleInE1ELSQ_1EEEEEENS4_6LayoutINS5_IJSC_SC_SC_EEENS5_IJNSA_ILi0EEESV_SV_EEEEENS5_IJNS4_10UnderscoreESY_SY_EEEEENS4_13SM90_TMA_LOADENS4_14ComposedLayoutINS4_7SwizzleILi3ELi4ELi3EEENS4_18smem_ptr_flag_bitsILi8EEENST_INS5_IJNSA_ILi8EEESH_EEENS5_IJSH_SC_EEEEEEEvNS4_8identityENS4_23SM90_TMA_LOAD_MULTICASTES1B_vS1C_EENS_8epilogue10collective6detail29Sm90TmaWarpSpecializedAdapterINS1G_15DefaultEpilogueISJ_SK_SK_NS1F_6thread17LinearCombinationISJ_Li1EffLNS1K_9ScaleType4KindE0ELNS_15FloatRoundStyleE2ESJ_EENS1_15EpilogueDefaultEEEEEvvEEEEvNT_6ParamsE)
        .other          _ZN7cutlass13device_kernelINS_4gemm6kernel13GemmUniversalIN4cute5tupleIJiiiiEEENS1_10collective13CollectiveMmaINS1_37MainloopSm90TmaGmmaWarpSpecializedFP8ILi3ENS5_IJNS4_1CILi2EEENSA_ILi1EEESC_EEENS1_32KernelTmaWarpSpecializedPingpongEEENS5_IJNSA_ILi64EEENSA_ILi128EEESH_EEENS_12float_e4m3_tENS5_IJlSC_lEEESJ_SK_NS4_8TiledMMAINS4_8MMA_AtomIJNS4_4SM904GMMA31MMA_64x128x32_F32E4M3E4M3_SS_TNILNSO_7ScaleInE1ELSQ_1EEEEEENS4_6LayoutINS5_IJSC_SC_SC_EEENS5_IJNSA_ILi0EEESV_SV_EEEEENS5_IJNS4_10UnderscoreESY_SY_EEEEENS4_13SM90_TMA_LOADENS4_14ComposedLayoutINS4_7SwizzleILi3ELi4ELi3EEENS4_18smem_ptr_flag_bitsILi8EEENST_INS5_IJNSA_ILi8EEESH_EEENS5_IJSH_SC_EEEEEEEvNS4_8identityENS4_23SM90_TMA_LOAD_MULTICASTES1B_vS1C_EENS_8epilogue10collective6detail29Sm90TmaWarpSpecializedAdapterINS1G_15DefaultEpilogueISJ_SK_SK_NS1F_6thread17LinearCombinationISJ_Li1EffLNS1K_9ScaleType4KindE0ELNS_15FloatRoundStyleE2ESJ_EENS1_15EpilogueDefaultEEEEEvvEEEEvNT_6ParamsE,@"STO_CUDA_ENTRY STV_DEFAULT"
_ZN7cutlass13device_kernelINS_4gemm6kernel13GemmUniversalIN4cute5tupleIJiiiiEEENS1_10collective13CollectiveMmaINS1_37MainloopSm90TmaGmmaWarpSpecializedFP8ILi3ENS5_IJNS4_1CILi2EEENSA_ILi1EEESC_EEENS1_32KernelTmaWarpSpecializedPingpongEEENS5_IJNSA_ILi64EEENSA_ILi128EEESH_EEENS_12float_e4m3_tENS5_IJlSC_lEEESJ_SK_NS4_8TiledMMAINS4_8MMA_AtomIJNS4_4SM904GMMA31MMA_64x128x32_F32E4M3E4M3_SS_TNILNSO_7ScaleInE1ELSQ_1EEEEEENS4_6LayoutINS5_IJSC_SC_SC_EEENS5_IJNSA_ILi0EEESV_SV_EEEEENS5_IJNS4_10UnderscoreESY_SY_EEEEENS4_13SM90_TMA_LOADENS4_14ComposedLayoutINS4_7SwizzleILi3ELi4ELi3EEENS4_18smem_ptr_flag_bitsILi8EEENST_INS5_IJNSA_ILi8EEESH_EEENS5_IJSH_SC_EEEEEEEvNS4_8identityENS4_23SM90_TMA_LOAD_MULTICASTES1B_vS1C_EENS_8epilogue10collective6detail29Sm90TmaWarpSpecializedAdapterINS1G_15DefaultEpilogueISJ_SK_SK_NS1F_6thread17LinearCombinationISJ_Li1EffLNS1K_9ScaleType4KindE0ELNS_15FloatRoundStyleE2ESJ_EENS1_15EpilogueDefaultEEEEEvvEEEEvNT_6ParamsE:
[----:B------:R-:W-:Y:S01]  /*0000*/  LDC R1, c[0x0][0x28] ;  /* 0x00000a00ff017b82 */ /* 0x000fe20000000800 */
[----:B------:R-:W0:Y:S01]  /*0010*/  S2R R11, SR_TID.X ;  /* 0x00000000000b7919 */ /* 0x000e220000002100 */
[----:B------:R-:W-:Y:S01]  /*0020*/  ELECT P0, URZ, PT ;  /* 0x00000000003f782f */ /* 0x000fe20003800000 */
[----:B------:R-:W-:Y:S01]  /*0030*/  BSSY B0, `(.L_x_0) ;  /* 0x000000f000007945 */ /* 0x000fe20003800000 */
[--C-:B0-----:R-:W-:Y:S02]  /*0040*/  SHF.R.U32.HI R0, RZ, 0x5, R11.reuse ;  /* 0x00000005ff007819 */ /* 0x101fe4000001160b */
[----:B------:R-:W-:-:S03]  /*0050*/  SHF.R.U32.HI R5, RZ, 0x7, R11 ;  /* 0x00000007ff057819 */ /* 0x000fc6000001160b */
[----:B------:R-:W0:Y:S04]  /*0060*/  SHFL.IDX PT, R2, R0, RZ, 0x1f ;  /* 0x00001fff00027589 */ /* 0x000e2800000e0000 */
[----:B------:R1:W2:Y:S01]  /*0070*/  SHFL.IDX PT, R6, R5, RZ, 0x1f ;  /* 0x00001fff05067589 */ /* 0x0002a200000e0000 */
[----:B0-----:R-:W-:-:S13]  /*0080*/  ISETP.NE.OR P0, PT, R2, RZ, !P0 ;  /* 0x000000ff0200720c */ /* 0x001fda0004705670 */
[----:B-12---:R-:W-:Y:S05]  /*0090*/  @P0 BRA `(.L_x_1) ;  /* 0x0000000000200947 */ /* 0x006fea0003800000 */
[----:B------:R-:W-:Y:S02]  /*00a0*/  ULDC.64 UR4, c[0x0][0x198] ;  /* 0x0000660000047ab9 */ /* 0x000fe40000000a00 */
[----:B------:R-:W-:Y:S02]  /*00b0*/  UIADD3 UR6, UP0, UR4, 0xf0, URZ ;  /* 0x000000f004067890 */ /* 0x000fe4000ff1e03f */
[----:B------:R-:W-:Y:S02]  /*00c0*/  UIADD3 UR4, UP1, UR4, 0x1f0, URZ ;  /* 0x000001f004047890 */ /* 0x000fe4000ff3e03f */
[----:B------:R-:W-:Y:S02]  /*00d0*/  UIADD3.X UR7, URZ, UR5, URZ, UP0, !UPT ;  /* 0x000000053f077290 */ /* 0x000fe400087fe43f */
[----:B------:R-:W-:-:S07]  /*00e0*/  UIADD3.X UR5, URZ, UR5, URZ, UP1, !UPT ;  /* 0x000000053f057290 */ /* 0x000fce0008ffe43f */
[----:B------:R0:W-:Y:S02]  /*00f0*/  UTMACCTL.PF [UR6] ;  /* 0x00000000060079b9 */ /* 0x0001e40008040000 */
[----:B------:R0:W-:Y:S02]  /*0100*/  UTMACCTL.PF [UR4] ;  /* 0x00000000040079b9 */ /* 0x0001e40008040000 */
[----:B0-----:R-:W-:Y:S01]  /*0110*/  NOP ;  /* 0x0000000000007918 */ /* 0x001fe20000000000 */
.L_x_1:
[----:B------:R-:W-:Y:S05]  /*0120*/  BSYNC B0 ;  /* 0x0000000000007941 */ /* 0x000fea0003800000 */
.L_x_0:
[----:B------:R-:W0:Y:S02]  /*0130*/  SHFL.IDX PT, R7, R0, RZ, 0x1f ;  /* 0x00001fff00077589 */ /* 0x000e2400000e0000 */
[----:B0-----:R-:W-:-:S13]  /*0140*/  ISETP.NE.AND P0, PT, R7, RZ, PT ;  /* 0x000000ff0700720c */ /* 0x001fda0003f05270 */
[----:B------:R-:W-:Y:S05]  /*0150*/  @P0 BRA `(.L_x_2) ;  /* 0x0000000000500947 */ /* 0x000fea0003800000 */
[----:B------:R-:W0:Y:S01]  /*0160*/  S2UR UR8, SR_CgaCtaId ;  /* 0x00000000000879c3 */ /* 0x000e220000008800 */
[----:B------:R-:W-:Y:S01]  /*0170*/  UMOV UR4, 0x400 ;  /* 0x0000040000047882 */ /* 0x000fe20000000000 */
[----:B------:R-:W-:Y:S01]  /*0180*/  UMOV UR5, 0x1 ;  /* 0x0000000100057882 */ /* 0x000fe20000000000 */
[----:B------:R-:W-:Y:S01]  /*0190*/  UMOV UR6, 0x2 ;  /* 0x0000000200067882 */ /* 0x000fe20000000000 */
[----:B------:R-:W-:Y:S01]  /*01a0*/  ELECT P0, URZ, PT ;  /* 0x00000000003f782f */ /* 0x000fe20003800000 */
[----:B------:R-:W-:-:S04]  /*01b0*/  UIADD3 UR6, -UR6, 0x100000, URZ ;  /* 0x0010000006067890 */ /* 0x000fc8000fffe13f */
[----:B------:R-:W-:Y:S02]  /*01c0*/  USHF.L.U32 UR7, UR6, 0xb, URZ ;  /* 0x0000000b06077899 */ /* 0x000fe4000800063f */
[----:B------:R-:W-:Y:S02]  /*01d0*/  USHF.L.U32 UR6, UR6, 0x1, URZ ;  /* 0x0000000106067899 */ /* 0x000fe4000800063f */
[----:B0-----:R-:W-:Y:S02]  /*01e0*/  ULEA UR8, UR8, UR4, 0x18 ;  /* 0x0000000408087291 */ /* 0x001fe4000f8ec03f */
[----:B------:R-:W-:-:S04]  /*01f0*/  UIADD3 UR4, -UR5, 0x100000, URZ ;  /* 0x0010000005047890 */ /* 0x000fc8000fffe13f */
[----:B------:R-:W-:Y:S02]  /*0200*/  USHF.L.U32 UR5, UR4, 0xb, URZ ;  /* 0x0000000b04057899 */ /* 0x000fe4000800063f */
[----:B------:R-:W-:Y:S01]  /*0210*/  USHF.L.U32 UR4, UR4, 0x1, URZ ;  /* 0x0000000104047899 */ /* 0x000fe2000800063f */
[----:B------:R-:W0:Y:S11]  /*0220*/  FENCE.VIEW.ASYNC.S ;  /* 0x00000000000073c6 */ /* 0x000e360000000000 */
[----:B0-----:R0:W1:Y:S01]  /*0230*/  SYNCS.EXCH.64 URZ, [UR8], UR4 ;  /* 0x00000004083f75b2 */ /* 0x0010620008000100 */
[----:B------:R0:W2:Y:S01]  /*0240*/  SYNCS.EXCH.64 URZ, [UR8+0x18], UR6 ;  /* 0x00001806083f75b2 */ /* 0x0000a20008000100 */
[----:B------:R0:W3:Y:S01]  /*0250*/  SYNCS.EXCH.64 URZ, [UR8+0x8], UR4 ;  /* 0x00000804083f75b2 */ /* 0x0000e20008000100 */
[----:B------:R0:W4:Y:S01]  /*0260*/  SYNCS.EXCH.64 URZ, [UR8+0x20], UR6 ;  /* 0x00002006083f75b2 */ /* 0x0001220008000100 */
[----:B------:R0:W0:Y:S01]  /*0270*/  SYNCS.EXCH.64 URZ, [UR8+0x10], UR4 ;  /* 0x00001004083f75b2 */ /* 0x0000220008000100 */
[----:B------:R0:W0:Y:S01]  /*0280*/  SYNCS.EXCH.64 URZ, [UR8+0x28], UR6 ;  /* 0x00002806083f75b2 */ /* 0x0000220008000100 */
[----:B------:R-:W-:Y:S01]  /*0290*/  NOP ;  /* 0x0000000000007918 */ /* 0x000fe20000000000 */
.L_x_2:
[----:B------:R-:W5:Y:S01]  /*02a0*/  SHFL.IDX PT, R3, R0, RZ, 0x1f ;  /* 0x00001fff00037589 */ /* 0x000f6200000e0000 */
[----:B------:R-:W-:Y:S01]  /*02b0*/  SHF.R.S32.HI R4, RZ, 0x1f, R11 ;  /* 0x0000001fff047819 */ /* 0x000fe2000001140b */
[----:B------:R-:W1:Y:S01]  /*02c0*/  S2UR UR13, SR_CTAID.X ;  /* 0x00000000000d79c3 */ /* 0x000e620000002500 */
[----:B------:R-:W-:Y:S01]  /*02d0*/  ELECT P0, URZ, PT ;  /* 0x00000000003f782f */ /* 0x000fe20003800000 */
[----:B------:R1:W2:Y:S01]  /*02e0*/  SHFL.IDX PT, R8, R0, RZ, 0x1f ;  /* 0x00001fff00087589 */ /* 0x0002a200000e0000 */
[----:B------:R-:W-:Y:S02]  /*02f0*/  LEA.HI R4, R4, R11, RZ, 0x7 ;  /* 0x0000000b04047211 */ /* 0x000fe400078f38ff */
[----:B------:R-:W-:Y:S01]  /*0300*/  ELECT P1, URZ, PT ;  /* 0x00000000003f782f */ /* 0x000fe20003820000 */
[----:B------:R-:W-:Y:S01]  /*0310*/  NOP ;  /* 0x0000000000007918 */ /* 0x000fe20000000000 */
[----:B------:R-:W3:Y:S01]  /*0320*/  S2R R16, SR_CTAID.Y ;  /* 0x0000000000107919 */ /* 0x000ee20000002600 */
[----:B------:R-:W-:Y:S01]  /*0330*/  LOP3.LUT R4, R4, 0xffffff80, RZ, 0xc0, !PT ;  /* 0xffffff8004047812 */ /* 0x000fe200078ec0ff */
[----:B0-----:R-:W-:Y:S01]  /*0340*/  ULDC UR4, c[0x0][0x150] ;  /* 0x0000540000047ab9 */ /* 0x001fe20000000800 */
[----:B------:R-:W0:Y:S01]  /*0350*/  LDC R12, c[0x0][0x144] ;  /* 0x00005100ff0c7b82 */ /* 0x000e220000000800 */
[----:B------:R4:W0:Y:S01]  /*0360*/  SHFL.IDX PT, R14, R5, RZ, 0x1f ;  /* 0x00001fff050e7589 */ /* 0x00082200000e0000 */
[----:B------:R-:W-:Y:S01]  /*0370*/  UMOV UR12, 0x80 ;  /* 0x00000080000c7882 */ /* 0x000fe20000000000 */
[----:B------:R-:W-:Y:S01]  /*0380*/  IMAD.IADD R10, R11, 0x1, -R4 ;  /* 0x000000010b0a7824 */ /* 0x000fe200078e0a04 */
[----:B------:R-:W-:Y:S01]  /*0390*/  NOP ;  /* 0x0000000000007918 */ /* 0x000fe20000000000 */
[C---:B------:R-:W-:Y:S01]  /*03a0*/  VIADD R38, R6.reuse, 0xffffffff ;  /* 0xffffffff06267836 */ /* 0x040fe20000000000 */
[----:B------:R-:W-:-:S02]  /*03b0*/  ISETP.NE.AND P4, PT, R6, RZ, PT ;  /* 0x000000ff0600720c */ /* 0x000fc40003f85270 */
[----:B------:R-:W-:Y:S01]  /*03c0*/  SHF.R.S32.HI R19, RZ, 0x1f, R10 ;  /* 0x0000001fff137819 */ /* 0x000fe2000001140a */
[----:B------:R-:W0:Y:S01]  /*03d0*/  LDC R13, c[0x0][0x140] ;  /* 0x00005000ff0d7b82 */ /* 0x000e220000000800 */
[----:B------:R-:W-:Y:S02]  /*03e0*/  ISETP.GE.U32.AND P6, PT, R38, 0x2, PT ;  /* 0x000000022600780c */ /* 0x000fe40003fc6070 */
[----:B-----5:R-:W-:Y:S02]  /*03f0*/  ISETP.NE.OR P0, PT, R3, RZ, !P0 ;  /* 0x000000ff0300720c */ /* 0x020fe40004705670 */
[----:B------:R-:W-:Y:S02]  /*0400*/  LEA.HI R3, R19, R10, RZ, 0x3 ;  /* 0x0000000a13037211 */ /* 0x000fe400078f18ff */
[----:B-1----:R-:W-:Y:S01]  /*0410*/  I2FP.F32.U32 R4, UR13 ;  /* 0x0000000d00047c45 */ /* 0x002fe20008201000 */
[----:B------:R-:W1:Y:S01]  /*0420*/  LDC R27, c[0x0][0x148] ;  /* 0x00005200ff1b7b82 */ /* 0x000e620000000800 */
[----:B------:R-:W-:-:S02]  /*0430*/  SHF.R.S32.HI R0, RZ, 0x3, R3 ;  /* 0x00000003ff007819 */ /* 0x000fc40000011403 */
[----:B--2---:R-:W-:Y:S01]  /*0440*/  ISETP.NE.OR P1, PT, R8, RZ, !P1 ;  /* 0x000000ff0800720c */ /* 0x004fe20004f25670 */
[----:B------:R-:W-:Y:S01]  /*0450*/  FMUL R9, R4, UR4 ;  /* 0x0000000404097c20 */ /* 0x000fe20008400000 */
[----:B------:R-:W-:Y:S01]  /*0460*/  SHF.R.S32.HI R3, RZ, 0x1f, R3 ;  /* 0x0000001fff037819 */ /* 0x000fe20000011403 */
[----:B------:R-:W-:Y:S01]  /*0470*/  ULDC UR4, c[0x0][0x154] ;  /* 0x0000550000047ab9 */ /* 0x000fe20000000800 */
[----:B------:R-:W-:Y:S01]  /*0480*/  SHF.R.S32.HI R8, RZ, 0x1f, R7 ;  /* 0x0000001fff087819 */ /* 0x000fe20000011407 */
[----:B------:R-:W-:Y:S01]  /*0490*/  VOTEU.ALL UP1, P0 ;  /* 0x00000000003f7886 */ /* 0x000fe20000020000 */
[----:B------:R-:W-:Y:S01]  /*04a0*/  LEA.HI R4, R3, R0, RZ, 0x2 ;  /* 0x0000000003047211 */ /* 0x000fe200078f10ff */
[----:B------:R-:W2:Y:S01]  /*04b0*/  F2I.U32.TRUNC.NTZ R9, R9 ;  /* 0x0000000900097305 */ /* 0x000ea2000020f000 */
[----:B------:R-:W-:Y:S01]  /*04c0*/  LEA.HI R8, R8, R7, RZ, 0x2 ;  /* 0x0000000708087211 */ /* 0x000fe200078f10ff */
[----:B------:R-:W-:Y:S01]  /*04d0*/  VOTEU.ALL UP0, P0 ;  /* 0x00000000003f7886 */ /* 0x000fe20000000000 */
[----:B------:R-:W-:Y:S01]  /*04e0*/  SHF.R.S32.HI R3, RZ, 0x1f, R2 ;  /* 0x0000001fff037819 */ /* 0x000fe20000011402 */
[----:B------:R-:W5:Y:S01]  /*04f0*/  @!UP1 S2UR UR7, SR_CgaCtaId ;  /* 0x00000000000799c3 */ /* 0x000f620000008800 */
[----:B----4-:R-:W-:Y:S01]  /*0500*/  LOP3.LUT R5, R4, 0xfffffffc, RZ, 0xc0, !PT ;  /* 0xfffffffc04057812 */ /* 0x010fe200078ec0ff */
[----:B------:R-:W-:Y:S01]  /*0510*/  VOTEU.ALL UP2, P1 ;  /* 0x00000000003f7886 */ /* 0x000fe20000840000 */
[----:B------:R-:W-:Y:S01]  /*0520*/  LOP3.LUT R8, R8, 0x3ffffffc, RZ, 0xc0, !PT ;  /* 0x3ffffffc08087812 */ /* 0x000fe200078ec0ff */
[----:B------:R-:W-:Y:S01]  /*0530*/  @!UP1 UMOV UR6, 0x400 ;  /* 0x0000040000069882 */ /* 0x000fe20000000000 */
[----:B------:R-:W-:Y:S01]  /*0540*/  LEA.HI R3, R3, R2, RZ, 0x2 ;  /* 0x0000000203037211 */ /* 0x000fe200078f10ff */
[----:B------:R-:W-:Y:S01]  /*0550*/  IMAD.IADD R5, R0, 0x1, -R5 ;  /* 0x0000000100057824 */ /* 0x000fe200078e0a05 */
[----:B------:R-:W-:Y:S01]  /*0560*/  @!UP2 UMOV UR9, 0x400 ;  /* 0x000004000009a882 */ /* 0x000fe20000000000 */
[----:B------:R-:W-:Y:S01]  /*0570*/  IMAD.IADD R8, R7, 0x1, -R8 ;  /* 0x0000000107087824 */ /* 0x000fe200078e0a08 */
[----:B------:R-:W-:Y:S01]  /*0580*/  LOP3.LUT R3, R3, 0xfffffffc, RZ, 0xc0, !PT ;  /* 0xfffffffc03037812 */ /* 0x000fe200078ec0ff */
[----:B------:R-:W4:Y:S01]  /*0590*/  @!UP2 S2UR UR10, SR_CgaCtaId ;  /* 0x00000000000aa9c3 */ /* 0x000f220000008800 */
[----:B--2---:R-:W-:Y:S01]  /*05a0*/  IMAD.MOV R9, RZ, RZ, -R9 ;  /* 0x000000ffff097224 */ /* 0x004fe200078e0a09 */
[----:B------:R-:W-:Y:S01]  /*05b0*/  VOTEU.ALL UP3, P1 ;  /* 0x00000000003f7886 */ /* 0x000fe20000860000 */
[----:B------:R-:W-:Y:S01]  /*05c0*/  IMAD R5, R8, 0x4, R5 ;  /* 0x0000000408057824 */ /* 0x000fe200078e0205 */
[----:B------:R-:W-:Y:S01]  /*05d0*/  VOTEU.ALL UP4, P1 ;  /* 0x00000000003f7886 */ /* 0x000fe20000880000 */
[----:B------:R-:W-:Y:S01]  /*05e0*/  IMAD.IADD R18, R2, 0x1, -R3 ;  /* 0x0000000102127824 */ /* 0x000fe200078e0a03 */
[----:B---3--:R-:W-:Y:S01]  /*05f0*/  I2FP.F32.U32 R2, R16 ;  /* 0x0000001000027245 */ /* 0x008fe20000201000 */
[----:B0-----:R-:W-:Y:S01]  /*0600*/  IMAD R25, R12, R9, UR13 ;  /* 0x0000000d0c197e24 */ /* 0x001fe2000f8e0209 */
[C---:B------:R-:W-:Y:S01]  /*0610*/  LEA.HI R0, R5.reuse, R5, RZ, 0x1 ;  /* 0x0000000505007211 */ /* 0x040fe200078f08ff */
[C---:B------:R-:W-:Y:S01]  /*0620*/  IMAD.SHL.U32 R12, R5.reuse, 0x4, RZ ;  /* 0x00000004050c7824 */ /* 0x040fe200078e00ff */
[----:B------:R-:W-:Y:S01]  /*0630*/  VOTEU.ALL UP5, P1 ;  /* 0x00000000003f7886 */ /* 0x000fe200008a0000 */
[----:B------:R-:W-:Y:S01]  /*0640*/  FMUL R2, R2, UR4 ;  /* 0x0000000402027c20 */ /* 0x000fe20008400000 */
[----:B------:R-:W-:Y:S01]  /*0650*/  LOP3.LUT R0, R0, 0xfffffffe, RZ, 0xc0, !PT ;  /* 0xfffffffe00007812 */ /* 0x000fe200078ec0ff */
[----:B------:R-:W-:Y:S01]  /*0660*/  UMOV UR4, 0x20 ;  /* 0x0000002000047882 */ /* 0x000fe20000000000 */
[----:B-----5:R-:W-:Y:S01]  /*0670*/  @!UP1 ULEA UR8, UR7, UR6, 0x18 ;  /* 0x0000000607089291 */ /* 0x020fe2000f8ec03f */
[----:B------:R-:W-:Y:S01]  /*0680*/  LOP3.LUT R12, R5, 0xc, R12, 0x78, !PT ;  /* 0x0000000c050c7812 */ /* 0x000fe200078e780c */
[----:B------:R-:W-:-:S04]  /*0690*/  @!UP1 UIADD3 UR4, -UR4, 0x100000, URZ ;  /* 0x0010000004049890 */ /* 0x000fc8000fffe13f */
[----:B------:R-:W-:Y:S02]  /*06a0*/  @!UP1 USHF.L.U32 UR5, UR4, 0xb, URZ ;  /* 0x0000000b04059899 */ /* 0x000fe4000800063f */
[----:B------:R-:W-:Y:S01]  /*06b0*/  @!UP1 USHF.L.U32 UR4, UR4, 0x1, URZ ;  /* 0x0000000104049899 */ /* 0x000fe2000800063f */
[----:B------:R-:W-:Y:S01]  /*06c0*/  IMAD.IADD R0, R5, 0x1, -R0 ;  /* 0x0000000105007824 */ /* 0x000fe200078e0a00 */
[----:B------:R-:W0:Y:S01]  /*06d0*/  F2I.U32.TRUNC.NTZ R2, R2 ;  /* 0x0000000200027305 */ /* 0x000e22000020f000 */
[----:B------:R-:W-:-:S04]  /*06e0*/  @!UP2 UIADD3 UR6, -UR12, 0x100000, URZ ;  /* 0x001000000c06a890 */ /* 0x000fc8000fffe13f */
[----:B------:R-:W-:Y:S02]  /*06f0*/  @!UP2 USHF.L.U32 UR7, UR6, 0xb, URZ ;  /* 0x0000000b0607a899 */ /* 0x000fe4000800063f */
[----:B------:R-:W-:Y:S01]  /*0700*/  @!UP2 USHF.L.U32 UR6, UR6, 0x1, URZ ;  /* 0x000000010606a899 */ /* 0x000fe2000800063f */
[----:B------:R-:W-:Y:S01]  /*0710*/  ISETP.EQ.U32.AND P3, PT, R13, 0x1, PT ;  /* 0x000000010d00780c */ /* 0x000fe20003f62070 */
[----:B------:R-:W-:Y:S01]  /*0720*/  VOTEU.ALL UP1, P0 ;  /* 0x00000000003f7886 */ /* 0x000fe20000020000 */
[----:B------:R-:W-:Y:S01]  /*0730*/  ISETP.NE.AND P2, PT, R0, R25, PT ;  /* 0x000000190000720c */ /* 0x000fe20003f45270 */
[----:B------:R-:W-:Y:S01]  /*0740*/  IMAD.MOV.U32 R13, RZ, RZ, 0x1 ;  /* 0x00000001ff0d7424 */ /* 0x000fe200078e00ff */
[----:B----4-:R-:W-:Y:S01]  /*0750*/  @!UP2 ULEA UR9, UR10, UR9, 0x18 ;  /* 0x000000090a09a291 */ /* 0x010fe2000f8ec03f */
[----:B------:R-:W-:Y:S01]  /*0760*/  LOP3.LUT P0, RZ, R10, 0x7, RZ, 0xc0, !PT ;  /* 0x000000070aff7812 */ /* 0x000fe2000780c0ff */
[----:B------:R-:W-:Y:S01]  /*0770*/  VOTEU.ALL UP2, P1 ;  /* 0x00000000003f7886 */ /* 0x000fe20000840000 */
[----:B------:R-:W-:Y:S01]  /*0780*/  ISETP.NE.AND P1, PT, R18, 0x3, PT ;  /* 0x000000031200780c */ /* 0x000fe20003f25270 */
[----:B------:R-:W2:Y:S02]  /*0790*/  FENCE.VIEW.ASYNC.S ;  /* 0x00000000000073c6 */ /* 0x000ea40000000000 */
[----:B--2---:R2:W3:Y:S01]  /*07a0*/  @!UP0 SYNCS.EXCH.64 URZ, [UR8+0x60], UR4 ;  /* 0x00006004083f85b2 */ /* 0x0044e20008000100 */
[----:B------:R-:W-:-:S02]  /*07b0*/  ISETP.LT.U32.AND P0, PT, R12, 0x2, !P0 ;  /* 0x000000020c00780c */ /* 0x000fc40004701070 */
[----:B------:R-:W-:Y:S01]  /*07c0*/  ISETP.EQ.OR P1, PT, R18, RZ, !P1 ;  /* 0x000000ff1200720c */ /* 0x000fe20004f22670 */
[----:B0-----:R-:W-:Y:S01]  /*07d0*/  IMAD.MOV R24, RZ, RZ, -R2 ;  /* 0x000000ffff187224 */ /* 0x001fe200078e0a02 */
[----:B------:R-:W-:Y:S02]  /*07e0*/  R2UR UR11, R14 ;  /* 0x000000000e0b72ca */ /* 0x000fe400000e0000 */
[----:B------:R-:W-:Y:S01]  /*07f0*/  @P2 LEA.HI R0, R12, R12, RZ, 0x1 ;  /* 0x0000000c0c002211 */ /* 0x000fe200078f08ff */
[----:B-1----:R-:W-:Y:S01]  /*0800*/  IMAD R3, R27, R24, R16 ;  /* 0x000000181b037224 */ /* 0x002fe200078e0210 */
[----:B------:R-:W-:Y:S02]  /*0810*/  ISETP.EQ.AND P1, PT, R6, RZ, P1 ;  /* 0x000000ff0600720c */ /* 0x000fe40000f22270 */
[----:B------:R-:W-:Y:S02]  /*0820*/  @P2 SHF.R.S32.HI R0, RZ, 0x1, R0 ;  /* 0x00000001ff002819 */ /* 0x000fe40000011400 */
[----:B------:R-:W-:Y:S01]  /*0830*/  SEL R7, RZ, 0x1, !P1 ;  /* 0x00000001ff077807 */ /* 0x000fe20004800000 */
[----:B------:R2:W0:Y:S01]  /*0840*/  @!UP1 SYNCS.EXCH.64 URZ, [UR8+0x68], UR4 ;  /* 0x00006804083f95b2 */ /* 0x0004220008000100 */
[----:B------:R-:W-:Y:S01]  /*0850*/  @P2 ISETP.NE.AND P5, PT, R0, R3, PT ;  /* 0x000000030000220c */ /* 0x000fe20003fa5270 */
[----:B------:R-:W-:Y:S01]  /*0860*/  NOP ;  /* 0x0000000000007918 */ /* 0x000fe20000000000 */
[----:B------:R-:W-:-:S02]  /*0870*/  SEL R0, RZ, 0x1, !P0 ;  /* 0x00000001ff007807 */ /* 0x000fc40004000000 */
[----:B------:R-:W-:Y:S02]  /*0880*/  @P2 SEL R13, RZ, 0x1, P5 ;  /* 0x00000001ff0d2807 */ /* 0x000fe40002800000 */
[----:B------:R-:W-:Y:S02]  /*0890*/  SEL R7, R7, 0x2, P6 ;  /* 0x0000000207077807 */ /* 0x000fe40003000000 */
[----:B------:R-:W-:Y:S01]  /*08a0*/  LOP3.LUT R13, R13, R0, RZ, 0xc0, !PT ;  /* 0x000000000d0d7212 */ /* 0x000fe200078ec0ff */
[----:B------:R2:W1:Y:S01]  /*08b0*/  @!UP2 SYNCS.EXCH.64 URZ, [UR9+0x40], UR6 ;  /* 0x00004006093fa5b2 */ /* 0x0004620008000100 */
[----:B------:R2:W4:Y:S01]  /*08c0*/  @!UP3 SYNCS.EXCH.64 URZ, [UR9+0x48], UR6 ;  /* 0x00004806093fb5b2 */ /* 0x0005220008000100 */
[----:B------:R2:W0:Y:S01]  /*08d0*/  @!UP4 SYNCS.EXCH.64 URZ, [UR9+0x50], UR6 ;  /* 0x00005006093fc5b2 */ /* 0x0004220008000100 */
[----:B------:R2:W0:Y:S01]  /*08e0*/  @!UP5 SYNCS.EXCH.64 URZ, [UR9+0x58], UR6 ;  /* 0x00005806093fd5b2 */ /* 0x0004220008000100 */
[----:B------:R-:W-:Y:S01]  /*08f0*/  NOP ;  /* 0x0000000000007918 */ /* 0x000fe20000000000 */
[----:B--23--:R-:W-:Y:S05]  /*0900*/  @!P3 BRA `(.L_x_3) ;  /* 0x000000000008b947 */ /* 0x00cfea0003800000 */
[----:B01--4-:R-:W-:Y:S01]  /*0910*/  UCGABAR_ARV ;  /* 0x00000000000079c7 */ /* 0x013fe20008000000 */
[----:B------:R-:W-:Y:S05]  /*0920*/  BRA `(.L_x_4) ;  /* 0x0000000000047947 */ /* 0x000fea0003800000 */
.L_x_3:
[----:B01--4-:R-:W-:Y:S01]  /*0930*/  NOP ;  /* 0x0000000000007918 */ /* 0x013fe20000000000 */
.L_x_4:
[----:B------:R-:W-:Y:S01]  /*0940*/  ULDC.64 UR4, c[0x0][0x598] ;  /* 0x0001660000047ab9 */ /* 0x000fe20000000a00 */
[----:B------:R-:W-:Y:S01]  /*0950*/  ULDC.64 UR14, c[0x0][0x208] ;  /* 0x00008200000e7ab9 */ /* 0x000fe20000000a00 */
[----:B------:R-:W-:-:S04]  /*0960*/  ISETP.NE.U32.AND P0, PT, RZ, UR4, PT ;  /* 0x00000004ff007c0c */ /* 0x000fc8000bf05070 */
[----:B------:R-:W-:-:S13]  /*0970*/  ISETP.NE.AND.EX P0, PT, RZ, UR5, PT, P0 ;  /* 0x00000005ff007c0c */ /* 0x000fda000bf05300 */
[----:B------:R-:W-:Y:S05]  /*0980*/  @!P0 BRA `(.L_x_5) ;  /* 0x00000000001c8947 */ /* 0x000fea0003800000 */
[----:B------:R-:W0:Y:S02]  /*0990*/  LDC.64 R2, c[0x0][0x598] ;  /* 0x00016600ff027b82 */ /* 0x000e240000000a00 */
[----:B0-----:R-:W2:Y:S02]  /*09a0*/  LDG.E.64 R2, desc[UR14][R2.64] ;  /* 0x0000000e02027981 */ /* 0x001ea4000c1e1b00 */
[----:B--2---:R-:W-:-:S04]  /*09b0*/  ISETP.NE.U32.AND P0, PT, R2, RZ, PT ;  /* 0x000000ff0200720c */ /* 0x004fc80003f05070 */
[----:B------:R-:W-:-:S13]  /*09c0*/  ISETP.NE.AND.EX P0, PT, R3, RZ, PT, P0 ;  /* 0x000000ff0300720c */ /* 0x000fda0003f05300 */
[----:B------:R-:W-:Y:S05]  /*09d0*/  @!P0 BRA `(.L_x_5) ;  /* 0x0000000000088947 */ /* 0x000fea0003800000 */
[----:B------:R0:W5:Y:S01]  /*09e0*/  LD.E R14, desc[UR14][R2.64] ;  /* 0x0000000e020e7980 */ /* 0x000162000c101900 */
[----:B------:R-:W-:Y:S05]  /*09f0*/  BRA `(.L_x_6) ;  /* 0x0000000000207947 */ /* 0x000fea0003800000 */
.L_x_5:
[----:B------:R-:W-:Y:S02]  /*0a00*/  ULDC.64 UR4, c[0x0][0x588] ;  /* 0x0001620000047ab9 */ /* 0x000fe40000000a00 */
[----:B------:R-:W-:-:S04]  /*0a10*/  ISETP.NE.U32.AND P0, PT, RZ, UR4, PT ;  /* 0x00000004ff007c0c */ /* 0x000fc8000bf05070 */
[----:B------:R-:W-:-:S13]  /*0a20*/  ISETP.NE.AND.EX P0, PT, RZ, UR5, PT, P0 ;  /* 0x00000005ff007c0c */ /* 0x000fda000bf05300 */
[----:B------:R-:W-:Y:S05]  /*0a30*/  @!P0 BRA `(.L_x_7) ;  /* 0x00000000000c8947 */ /* 0x000fea0003800000 */
[----:B------:R-:W0:Y:S02]  /*0a40*/  LDC.64 R14, c[0x0][0x588] ;  /* 0x00016200ff0e7b82 */ /* 0x000e240000000a00 */
[----:B0-----:R1:W5:Y:S01]  /*0a50*/  LDG.E R14, desc[UR14][R14.64] ;  /* 0x0000000e0e0e7981 */ /* 0x001362000c1e1900 */
[----:B------:R-:W-:Y:S05]  /*0a60*/  BRA `(.L_x_6) ;  /* 0x0000000000047947 */ /* 0x000fea0003800000 */
.L_x_7:
[----:B------:R-:W2:Y:S02]  /*0a70*/  LDC R14, c[0x0][0x580] ;  /* 0x00016000ff0e7b82 */ /* 0x000ea40000000800 */
.L_x_6:
[----:B------:R-:W-:Y:S02]  /*0a80*/  ULDC.64 UR4, c[0x0][0x5a0] ;  /* 0x0001680000047ab9 */ /* 0x000fe40000000a00 */
[----:B------:R-:W-:-:S04]  /*0a90*/  ISETP.NE.U32.AND P0, PT, RZ, UR4, PT ;  /* 0x00000004ff007c0c */ /* 0x000fc8000bf05070 */
[----:B------:R-:W-:-:S13]  /*0aa0*/  ISETP.NE.AND.EX P0, PT, RZ, UR5, PT, P0 ;  /* 0x00000005ff007c0c */ /* 0x000fda000bf05300 */
[----:B------:R-:W-:Y:S05]  /*0ab0*/  @!P0 BRA `(.L_x_8) ;  /* 0x00000000001c8947 */ /* 0x000fea0003800000 */
[----:B0-----:R-:W0:Y:S02]  /*0ac0*/  LDC.64 R2, c[0x0][0x5a0] ;  /* 0x00016800ff027b82 */ /* 0x001e240000000a00 */
[----:B0-----:R-:W3:Y:S02]  /*0ad0*/  LDG.E.64 R2, desc[UR14][R2.64] ;  /* 0x0000000e02027981 */ /* 0x001ee4000c1e1b00 */
[----:B---3--:R-:W-:-:S04]  /*0ae0*/  ISETP.NE.U32.AND P0, PT, R2, RZ, PT ;  /* 0x000000ff0200720c */ /* 0x008fc80003f05070 */
[----:B------:R-:W-:-:S13]  /*0af0*/  ISETP.NE.AND.EX P0, PT, R3, RZ, PT, P0 ;  /* 0x000000ff0300720c */ /* 0x000fda0003f05300 */
[----:B------:R-:W-:Y:S05]  /*0b00*/  @!P0 BRA `(.L_x_8) ;  /* 0x0000000000088947 */ /* 0x000fea0003800000 */
[----:B-1----:R0:W5:Y:S01]  /*0b10*/  LD.E R15, desc[UR14][R2.64] ;  /* 0x0000000e020f7980 */ /* 0x002162000c101900 */
[----:B------:R-:W-:Y:S05]  /*0b20*/  BRA `(.L_x_9) ;  /* 0x0000000000207947 */ /* 0x000fea0003800000 */
.L_x_8:
[----:B------:R-:W-:Y:S02]  /*0b30*/  ULDC.64 UR4, c[0x0][0x590] ;  /* 0x0001640000047ab9 */ /* 0x000fe40000000a00 */
[----:B------:R-:W-:-:S04]  /*0b40*/  ISETP.NE.U32.AND P0, PT, RZ, UR4, PT ;  /* 0x00000004ff007c0c */ /* 0x000fc8000bf05070 */
[----:B------:R-:W-:-:S13]  /*0b50*/  ISETP.NE.AND.EX P0, PT, RZ, UR5, PT, P0 ;  /* 0x00000005ff007c0c */ /* 0x000fda000bf05300 */
[----:B------:R-:W-:Y:S05]  /*0b60*/  @!P0 BRA `(.L_x_10) ;  /* 0x00000000000c8947 */ /* 0x000fea0003800000 */
[----:B0-----:R-:W1:Y:S02]  /*0b70*/  LDC.64 R2, c[0x0][0x590] ;  /* 0x00016400ff027b82 */ /* 0x001e640000000a00 */
[----:B-1----:R1:W5:Y:S01]  /*0b80*/  LDG.E R15, desc[UR14][R2.64] ;  /* 0x0000000e020f7981 */ /* 0x002362000c1e1900 */
[----:B------:R-:W-:Y:S05]  /*0b90*/  BRA `(.L_x_9) ;  /* 0x0000000000047947 */ /* 0x000fea0003800000 */
.L_x_10:
[----:B-1----:R-:W3:Y:S02]  /*0ba0*/  LDC R15, c[0x0][0x584] ;  /* 0x00016100ff0f7b82 */ /* 0x002ee40000000800 */
.L_x_9:
[----:B------:R-:W4:Y:S01]  /*0bb0*/  LDC R0, c[0x0][0x65c] ;  /* 0x00019700ff007b82 */ /* 0x000f220000000800 */
[----:B------:R-:W-:Y:S01]  /*0bc0*/  ULDC UR8, c[0x0][0x28c] ;  /* 0x0000a30000087ab9 */ /* 0x000fe20000000800 */
[----:B------:R-:W-:Y:S01]  /*0bd0*/  ISETP.NE.AND P0, PT, R6, 0x2, PT ;  /* 0x000000020600780c */ /* 0x000fe20003f05270 */
[----:B------:R-:W-:Y:S01]  /*0be0*/  UIADD3 UR8, UR8, 0x7f, URZ ;  /* 0x0000007f08087890 */ /* 0x000fe2000fffe03f */
[----:B------:R-:W-:Y:S01]  /*0bf0*/  IMAD.U32 R4, RZ, RZ, UR13 ;  /* 0x0000000dff047e24 */ /* 0x000fe2000f8e00ff */
[----:B------:R-:W-:Y:S01]  /*0c00*/  UMOV UR5, URZ ;  /* 0x0000003f00057c82 */ /* 0x000fe20008000000 */
[----:B------:R-:W-:Y:S01]  /*0c10*/  UMOV UR4, URZ ;  /* 0x0000003f00047c82 */ /* 0x000fe20008000000 */
[----:B------:R-:W-:-:S04]  /*0c20*/  USHF.R.S32.HI UR9, URZ, 0x1f, UR8 ;  /* 0x0000001f3f097899 */ /* 0x000fc80008011408 */
[----:B------:R-:W-:Y:S01]  /*0c30*/  ULEA.HI UR9, UR9, UR8, URZ, 0x7 ;  /* 0x0000000809097291 */ /* 0x000fe2000f8f383f */
[----:B----4-:R-:W-:-:S13]  /*0c40*/  ISETP.NE.AND P2, PT, R0, 0x1, PT ;  /* 0x000000010000780c */ /* 0x010fda0003f45270 */
[----:B01----:R-:W0:Y:S01]  /*0c50*/  @P2 LDC R3, c[0x0][0x10] ;  /* 0x00000400ff032b82 */ /* 0x003e220000000800 */
[----:B------:R-:W-:Y:S02]  /*0c60*/  @P2 IMAD.MOV.U32 R17, RZ, RZ, RZ ;  /* 0x000000ffff112224 */ /* 0x000fe400078e00ff */
[----:B------:R-:W-:-:S05]  /*0c70*/  @P2 IMAD.MOV.U32 R5, RZ, RZ, RZ ;  /* 0x000000ffff052224 */ /* 0x000fca00078e00ff */
[----:B------:R-:W1:Y:S01]  /*0c80*/  @!P2 LDC R9, c[0x0][0xc] ;  /* 0x00000300ff09ab82 */ /* 0x000e620000000800 */
[----:B------:R-:W-:Y:S01]  /*0c90*/  ULDC UR6, c[0x0][0xc] ;  /* 0x0000030000067ab9 */ /* 0x000fe20000000800 */
[----:B------:R-:W-:Y:S02]  /*0ca0*/  ULDC UR7, c[0x0][0x10] ;  /* 0x0000040000077ab9 */ /* 0x000fe40000000800 */
[----:B------:R-:W-:-:S04]  /*0cb0*/  UIMAD.WIDE.U32 UR6, UR6, UR7, URZ ;  /* 0x00000007060672a5 */ /* 0x000fc8000f8e003f */
[----:B------:R-:W4:Y:S01]  /*0cc0*/  LDC R8, c[0x0][0x14] ;  /* 0x00000500ff087b82 */ /* 0x000f220000000800 */
[----:B0-----:R-:W-:Y:S01]  /*0cd0*/  @P2 IMAD.WIDE.U32 R2, R3, UR13, R16 ;  /* 0x0000000d03022c25 */ /* 0x001fe2000f8e0010 */
[----:B------:R-:W-:-:S03]  /*0ce0*/  USHF.R.S32.HI UR13, URZ, 0x7, UR9 ;  /* 0x000000073f0d7899 */ /* 0x000fc60008011409 */
[----:B------:R-:W-:Y:S02]  /*0cf0*/  @P2 IMAD.IADD R3, R3, 0x1, R5 ;  /* 0x0000000103032824 */ /* 0x000fe400078e0205 */
[----:B------:R-:W-:Y:S02]  /*0d00*/  IMAD.MOV.U32 R5, RZ, RZ, RZ ;  /* 0x000000ffff057224 */ /* 0x000fe400078e00ff */
[----:B-1----:R-:W-:-:S04]  /*0d10*/  @!P2 IMAD.WIDE.U32 R4, R16, R9, R4 ;  /* 0x000000091004a225 */ /* 0x002fc800078e0004 */
[----:B------:R-:W-:Y:S02]  /*0d20*/  @!P2 IMAD.MOV.U32 R2, RZ, RZ, R4 ;  /* 0x000000ffff02a224 */ /* 0x000fe400078e0004 */
[C---:B----4-:R-:W-:Y:S02]  /*0d30*/  IMAD R21, R8.reuse, UR7, RZ ;  /* 0x0000000708157c24 */ /* 0x050fe4000f8e02ff */
[----:B------:R-:W-:Y:S01]  /*0d40*/  IMAD.WIDE.U32 R8, R8, UR6, RZ ;  /* 0x0000000608087c25 */ /* 0x000fe2000f8e00ff */
[----:B------:R-:W-:-:S03]  /*0d50*/  ULDC.64 UR6, c[0x0][0x650] ;  /* 0x0001940000067ab9 */ /* 0x000fc60000000a00 */
[----:B------:R-:W-:Y:S02]  /*0d60*/  @!P2 IMAD.MOV.U32 R3, RZ, RZ, R5 ;  /* 0x000000ffff03a224 */ /* 0x000fe400078e0005 */
[----:B------:R-:W-:Y:S01]  /*0d70*/  IMAD.IADD R0, R9, 0x1, R21 ;  /* 0x0000000109007824 */ /* 0x000fe200078e0215 */
[----:B------:R-:W-:Y:S06]  /*0d80*/  @P0 BRA `(.L_x_11) ;  /* 0x0000000000200947 */ /* 0x000fec0003800000 */
[----:B------:R-:W-:Y:S01]  /*0d90*/  UISETP.GE.U32.AND UP0, UPT, UR13, 0x3, UPT ;  /* 0x000000030d00788c */ /* 0x000fe2000bf06070 */
[----:B------:R-:W-:Y:S01]  /*0da0*/  IADD3 R2, P0, R2, R8, RZ ;  /* 0x0000000802027210 */ /* 0x000fe20007f1e0ff */
[----:B------:R-:W-:-:S04]  /*0db0*/  UIMAD.WIDE.U32 UR4, UR13, -0x55555555, URZ ;  /* 0xaaaaaaab0d0478a5 */ /* 0x000fc8000f8e003f */
[----:B------:R-:W-:Y:S01]  /*0dc0*/  USHF.R.U32.HI UR5, URZ, 0x1, UR5 ;  /* 0x000000013f057899 */ /* 0x000fe20008011605 */
[----:B------:R-:W-:Y:S02]  /*0dd0*/  IMAD.X R3, R0, 0x1, R3, P0 ;  /* 0x0000000100037824 */ /* 0x000fe400000e0603 */
[----:B------:R-:W-:Y:S02]  /*0de0*/  UMOV UR4, URZ ;  /* 0x0000003f00047c82 */ /* 0x000fe40008000000 */
[----:B------:R-:W-:Y:S02]  /*0df0*/  @UP0 ULOP3.LUT UR4, UR5, 0x1, URZ, 0xc0, !UPT ;  /* 0x0000000105040892 */ /* 0x000fe4000f8ec03f */
[----:B------:R-:W-:-:S12]  /*0e00*/  UIMAD UR5, UR5, -0x3, UR13 ;  /* 0xfffffffd050578a4 */ /* 0x000fd8000f8e020d */
.L_x_11:
[----:B------:R-:W-:Y:S01]  /*0e10*/  ISETP.GE.U32.AND P0, PT, R2, UR6, PT ;  /* 0x0000000602007c0c */ /* 0x000fe2000bf06070 */
[----:B------:R-:W-:Y:S01]  /*0e20*/  IMAD.MOV.U32 R6, RZ, RZ, -0x1 ;  /* 0xffffffffff067424 */ /* 0x000fe200078e00ff */
[----:B------:R-:W-:Y:S01]  /*0e30*/  PRMT R20, RZ, 0x7610, R20 ;  /* 0x00007610ff147816 */ /* 0x000fe20000000014 */
[----:B------:R-:W-:Y:S01]  /*0e40*/  IMAD.MOV.U32 R5, RZ, RZ, -0x1 ;  /* 0xffffffffff057424 */ /* 0x000fe200078e00ff */
[----:B------:R-:W-:Y:S01]  /*0e50*/  ISETP.GE.U32.AND.EX P0, PT, R3, UR7, PT, P0 ;  /* 0x0000000703007c0c */ /* 0x000fe2000bf06100 */
[----:B------:R-:W-:-:S12]  /*0e60*/  IMAD.MOV.U32 R4, RZ, RZ, -0x1 ;  /* 0xffffffffff047424 */ /* 0x000fd800078e00ff */
[----:B------:R-:W-:Y:S05]  /*0e70*/  @P0 BRA `(.L_x_12) ;  /* 0x0000000400240947 */ /* 0x000fea0003800000 */
[----:B------:R-:W0:Y:S01]  /*0e80*/  LDC.64 R30, c[0x0][0x628] ;  /* 0x00018a00ff1e7b82 */ /* 0x000e220000000a00 */
[----:B------:R-:W-:Y:S02]  /*0e90*/  IMAD.MOV.U32 R4, RZ, RZ, R2 ;  /* 0x000000ffff047224 */ /* 0x000fe400078e0002 */
[----:B------:R-:W-:-:S05]  /*0ea0*/  IMAD.MOV.U32 R5, RZ, RZ, R3 ;  /* 0x000000ffff057224 */ /* 0x000fca00078e0003 */
[----:B------:R-:W1:Y:S08]  /*0eb0*/  LDC R6, c[0x0][0x630] ;  /* 0x00018c00ff067b82 */ /* 0x000e700000000800 */
[----:B------:R-:W4:Y:S01]  /*0ec0*/  LDC.64 R32, c[0x0][0x620] ;  /* 0x00018800ff207b82 */ /* 0x000f220000000a00 */
[----:B0-----:R-:W-:-:S04]  /*0ed0*/  ISETP.NE.U32.AND P0, PT, R30, RZ, PT ;  /* 0x000000ff1e00720c */ /* 0x001fc80003f05070 */
[----:B------:R-:W-:-:S13]  /*0ee0*/  ISETP.NE.AND.EX P0, PT, R31, RZ, PT, P0 ;  /* 0x000000ff1f00720c */ /* 0x000fda0003f05300 */
[----:B-1--4-:R-:W-:Y:S05]  /*0ef0*/  @!P0 BRA `(.L_x_13) ;  /* 0x0000000000288947 */ /* 0x012fea0003800000 */
[----:B------:R-:W0:Y:S02]  /*0f00*/  LDC R23, c[0x0][0x634] ;  /* 0x00018d00ff177b82 */ /* 0x000e240000000800 */
[----:B0-----:R-:W-:-:S05]  /*0f10*/  IADD3 R23, P0, R2, R23, RZ ;  /* 0x0000001702177210 */ /* 0x001fca0007f1e0ff */
[----:B------:R-:W-:-:S04]  /*0f20*/  IMAD.X R29, RZ, RZ, R3, P0 ;  /* 0x000000ffff1d7224 */ /* 0x000fc800000e0603 */
[----:B------:R-:W-:-:S04]  /*0f30*/  IMAD.WIDE.U32 R4, R29, R30, RZ ;  /* 0x0000001e1d047225 */ /* 0x000fc800078e00ff */
[----:B------:R-:W-:-:S04]  /*0f40*/  IMAD.WIDE.U32 R20, P0, R23, R31, R4 ;  /* 0x0000001f17147225 */ /* 0x000fc80007800004 */
[----:B------:R-:W-:-:S04]  /*0f50*/  IMAD.WIDE.U32 R4, R23, R30, RZ ;  /* 0x0000001e17047225 */ /* 0x000fc800078e00ff */
[----:B------:R-:W-:Y:S01]  /*0f60*/  IMAD.X R23, RZ, RZ, RZ, P0 ;  /* 0x000000ffff177224 */ /* 0x000fe200000e06ff */
[----:B------:R-:W-:Y:S01]  /*0f70*/  IADD3 RZ, P0, R5, R20, RZ ;  /* 0x0000001405ff7210 */ /* 0x000fe20007f1e0ff */
[----:B------:R-:W-:-:S04]  /*0f80*/  IMAD.MOV.U32 R22, RZ, RZ, R21 ;  /* 0x000000ffff167224 */ /* 0x000fc800078e0015 */
[----:B------:R-:W-:-:S08]  /*0f90*/  IMAD.WIDE.U32.X R4, R29, R31, R22, P0 ;  /* 0x0000001f1d047225 */ /* 0x000fd000000e0416 */
.L_x_13:
[----:B------:R-:W0:Y:S01]  /*0fa0*/  LDC.64 R34, c[0x0][0x640] ;  /* 0x00019000ff227b82 */ /* 0x000e220000000a00 */
[-CC-:B------:R-:W-:Y:S01]  /*0fb0*/  SHF.R.U64 R36, R4, R6.reuse, R5.reuse ;  /* 0x0000000604247219 */ /* 0x180fe20000001205 */
[----:B------:R-:W-:Y:S01]  /*0fc0*/  IMAD.MOV.U32 R39, RZ, RZ, 0x1 ;  /* 0x00000001ff277424 */ /* 0x000fe200078e00ff */
[----:B------:R-:W-:Y:S02]  /*0fd0*/  SHF.R.U32.HI R4, RZ, R6, R5 ;  /* 0x00000006ff047219 */ /* 0x000fe40000011605 */
[----:B------:R-:W-:-:S03]  /*0fe0*/  IADD3 R21, P0, RZ, -R36, RZ ;  /* 0x80000024ff157210 */ /* 0x000fc60007f1e0ff */
[----:B------:R-:W1:Y:S02]  /*0ff0*/  LDC R20, c[0x0][0x618] ;  /* 0x00018600ff147b82 */ /* 0x000e640000000800 */
[----:B------:R-:W-:-:S04]  /*1000*/  IMAD.X R5, RZ, RZ, ~R4, P0 ;  /* 0x000000ffff057224 */ /* 0x000fc800000e0e04 */
[-C--:B------:R-:W-:Y:S02]  /*1010*/  IMAD R6, R5, R32.reuse, RZ ;  /* 0x0000002005067224 */ /* 0x080fe400078e02ff */
[----:B------:R-:W4:Y:S01]  /*1020*/  LDC R23, c[0x0][0x608] ;  /* 0x00018200ff177b82 */ /* 0x000f220000000800 */
[----:B------:R-:W-:-:S04]  /*1030*/  IMAD.WIDE.U32 R4, R21, R32, R2 ;  /* 0x0000002015047225 */ /* 0x000fc800078e0002 */
[----:B------:R-:W-:-:S03]  /*1040*/  IMAD R21, R21, R33, R6 ;  /* 0x0000002115157224 */ /* 0x000fc600078e0206 */
[----:B------:R-:W2:Y:S01]  /*1050*/  LDC R26, c[0x0][0x658] ;  /* 0x00019600ff1a7b82 */ /* 0x000ea20000000800 */
[----:B------:R-:W-:Y:S01]  /*1060*/  IMAD.IADD R5, R5, 0x1, R21 ;  /* 0x0000000105057824 */ /* 0x000fe200078e0215 */
[----:B0-----:R-:W-:Y:S01]  /*1070*/  ISETP.NE.U32.AND P0, PT, R34, RZ, PT ;  /* 0x000000ff2200720c */ /* 0x001fe20003f05070 */
[----:B------:R-:W-:-:S03]  /*1080*/  IMAD.MOV.U32 R21, RZ, RZ, -0x1 ;  /* 0xffffffffff157424 */ /* 0x000fc600078e00ff */
[----:B------:R-:W-:Y:S02]  /*1090*/  ISETP.NE.AND.EX P0, PT, R35, RZ, PT, P0 ;  /* 0x000000ff2300720c */ /* 0x000fe40003f05300 */
[----:B------:R-:W0:Y:S01]  /*10a0*/  LDC R33, c[0x0][0x600] ;  /* 0x00018000ff217b82 */ /* 0x000e220000000800 */
[-CC-:B-1----:R-:W-:Y:S02]  /*10b0*/  SHF.R.U64 R31, R4, R20.reuse, R5.reuse ;  /* 0x00000014041f7219 */ /* 0x182fe40000001205 */
[----:B------:R-:W-:-:S05]  /*10c0*/  SHF.R.U32.HI R4, RZ, R20, R5 ;  /* 0x00000014ff047219 */ /* 0x000fca0000011605 */
[----:B------:R-:W1:Y:S01]  /*10d0*/  LDC R28, c[0x0][0x648] ;  /* 0x00019200ff1c7b82 */ /* 0x000e620000000800 */
[-CC-:B----4-:R-:W-:Y:S02]  /*10e0*/  SHF.R.U64 R41, R31, R23.reuse, R4.reuse ;  /* 0x000000171f297219 */ /* 0x190fe40000001204 */
[----:B------:R-:W-:-:S05]  /*10f0*/  SHF.R.U32.HI R5, RZ, R23, R4 ;  /* 0x00000017ff057219 */ /* 0x000fca0000011604 */
[----:B------:R-:W4:Y:S01]  /*1100*/  LDC R37, c[0x0][0x638] ;  /* 0x00018e00ff257b82 */ /* 0x000f220000000800 */
[-C--:B--2---:R-:W-:Y:S02]  /*1110*/  SHF.L.U32 R4, R21, R26.reuse, RZ ;  /* 0x0000001a15047219 */ /* 0x084fe400000006ff */
[--C-:B------:R-:W-:Y:S02]  /*1120*/  SHF.R.U64 R32, R41, R26, R5.reuse ;  /* 0x0000001a29207219 */ /* 0x100fe40000001205 */
[----:B------:R-:W-:Y:S02]  /*1130*/  LOP3.LUT R6, RZ, R4, RZ, 0x33, !PT ;  /* 0x00000004ff067212 */ /* 0x000fe400078e33ff */
[----:B------:R-:W-:Y:S01]  /*1140*/  SHF.R.U32.HI R5, RZ, R26, R5 ;  /* 0x0000001aff057219 */ /* 0x000fe20000011605 */
[----:B------:R-:W2:Y:S01]  /*1150*/  LDC R30, c[0x0][0x610] ;  /* 0x00018400ff1e7b82 */ /* 0x000ea20000000800 */
[----:B------:R-:W-:Y:S01]  /*1160*/  IMAD.MOV.U32 R4, RZ, RZ, R32 ;  /* 0x000000ffff047224 */ /* 0x000fe200078e0020 */
[----:B------:R-:W-:Y:S06]  /*1170*/  @!P0 BRA `(.L_x_14) ;  /* 0x0000000000288947 */ /* 0x000fec0003800000 */
[----:B------:R-:W3:Y:S02]  /*1180*/  LDC R23, c[0x0][0x64c] ;  /* 0x00019300ff177b82 */ /* 0x000ee40000000800 */
[----:B---3--:R-:W-:-:S05]  /*1190*/  IADD3 R23, P0, R32, R23, RZ ;  /* 0x0000001720177210 */ /* 0x008fca0007f1e0ff */
        /* <DEDUP_REMOVED lines=8> */
.L_x_14:
[----:B-1----:R-:W-:Y:S01]  /*1220*/  SHF.R.U64 R17, R4, R28, R5 ;  /* 0x0000001c04117219 */ /* 0x002fe20000001205 */
[----:B------:R-:W-:Y:S01]  /*1230*/  @P2 IMAD R25, R27, R24, R16 ;  /* 0x000000181b192224 */ /* 0x000fe200078e0210 */
[----:B------:R-:W-:Y:S02]  /*1240*/  SHF.L.U32 R4, R39, R26, RZ ;  /* 0x0000001a27047219 */ /* 0x000fe400000006ff */
[----:B------:R-:W-:Y:S01]  /*1250*/  LOP3.LUT R5, R41, R6, RZ, 0xc0, !PT ;  /* 0x0000000629057212 */ /* 0x000fe200078ec0ff */
[----:B0-----:R-:W-:Y:S02]  /*1260*/  VIADD R6, R33, 0xffffffff ;  /* 0xffffffff21067836 */ /* 0x001fe40000000000 */
[----:B------:R-:W-:Y:S02]  /*1270*/  IMAD.MOV R20, RZ, RZ, -R17 ;  /* 0x000000ffff147224 */ /* 0x000fe400078e0a11 */
[----:B------:R-:W-:Y:S01]  /*1280*/  IMAD R16, R4, R17, R5 ;  /* 0x0000001104107224 */ /* 0x000fe200078e0205 */
[----:B------:R-:W-:Y:S01]  /*1290*/  LOP3.LUT R17, R31, R6, RZ, 0xc0, !PT ;  /* 0x000000061f117212 */ /* 0x000fe200078ec0ff */
[----:B----4-:R-:W-:-:S02]  /*12a0*/  IMAD R4, R20, R37, R32 ;  /* 0x0000002514047224 */ /* 0x010fc400078e0220 */
[----:B--2---:R-:W-:Y:S02]  /*12b0*/  IMAD R6, R16, R30, R25 ;  /* 0x0000001e10067224 */ /* 0x004fe400078e0219 */
[----:B------:R-:W-:Y:S02]  /*12c0*/  IMAD R17, R4, R33, R17 ;  /* 0x0000002104117224 */ /* 0x000fe400078e0211 */
[----:B------:R-:W-:Y:S02]  /*12d0*/  IMAD.MOV.U32 R20, RZ, RZ, 0x1 ;  /* 0x00000001ff147424 */ /* 0x000fe400078e00ff */
[----:B------:R-:W-:Y:S01]  /*12e0*/  IMAD.MOV.U32 R4, RZ, RZ, R36 ;  /* 0x000000ffff047224 */ /* 0x000fe200078e0024 */
[----:B------:R-:W-:Y:S02]  /*12f0*/  SEL R5, R17, R6, !P2 ;  /* 0x0000000611057207 */ /* 0x000fe40005000000 */
[----:B------:R-:W-:-:S07]  /*1300*/  SEL R6, R6, R17, !P2 ;  /* 0x0000001106067207 */ /* 0x000fce0005000000 */
.L_x_12:
[----:B------:R-:W-:Y:S05]  /*1310*/  @!P3 BRA `(.L_x_15) ;  /* 0x00000000000cb947 */ /* 0x000fea0003800000 */
[----:B------:R-:W-:Y:S01]  /*1320*/  UCGABAR_WAIT ;  /* 0x0000000000007dc7 */ /* 0x000fe20008000000 */
[----:B------:R-:W-:Y:S01]  /*1330*/  CCTL.IVALL ;  /* 0x00000000ff00798f */ /* 0x000fe20002000000 */
[----:B------:R-:W-:Y:S05]  /*1340*/  BRA `(.L_x_16) ;  /* 0x0000000000047947 */ /* 0x000fea0003800000 */
.L_x_15:
[----:B------:R-:W-:Y:S06]  /*1350*/  BAR.SYNC.DEFER_BLOCKING 0x0 ;  /* 0x0000000000007b1d */ /* 0x000fec0000010000 */
.L_x_16:
[----:B------:R-:W-:Y:S05]  /*1360*/  @!P4 BRA `(.L_x_17) ;  /* 0x0000006c00c8c947 */ /* 0x000fea0003800000 */
[----:B------:R-:W-:-:S13]  /*1370*/  ISETP.GT.U32.AND P0, PT, R38, 0x1, PT ;  /* 0x000000012600780c */ /* 0x000fda0003f04070 */
[----:B------:R-:W-:Y:S05]  /*1380*/  @P0 EXIT ;  /* 0x000000000000094d */ /* 0x000fea0003800000 */
.L_x_18:
[----:B------:R-:W-:-:S08]  /*1390*/  NOP ;  /* 0x0000000000007918 */ /* 0x000fd00000000000 */
[----:B------:R-:W0:Y:S02]  /*13a0*/  USETMAXREG.TRY_ALLOC.CTAPOOL UP0, 0xe8 ;  /* 0x000000e8000079c8 */ /* 0x000e240008000600 */
[----:B0-----:R-:W-:-:S13]  /*13b0*/  PLOP3.LUT P0, PT, PT, PT, UP0, 0x80, 0x0 ;  /* 0x000000000000781c */ /* 0x001fda0003f0f008 */
[----:B------:R-:W-:Y:S05]  /*13c0*/  @!P0 BRA `(.L_x_18) ;  /* 0xfffffffc00f08947 */ /* 0x000fea000383ffff */
[----:B------:R-:W-:-:S13]  /*13d0*/  LOP3.LUT P0, RZ, R20, 0xff, RZ, 0xc0, !PT ;  /* 0x000000ff14ff7812 */ /* 0x000fda000780c0ff */
[----:B------:R-:W-:Y:S05]  /*13e0*/  @!P0 EXIT ;  /* 0x000000000000894d */ /* 0x000fea0003800000 */
[----:B------:R-:W0:Y:S01]  /*13f0*/  S2UR UR6, SR_CgaCtaId ;  /* 0x00000000000679c3 */ /* 0x000e220000008800 */
[CC--:B------:R-:W-:Y:S01]  /*1400*/  LEA.HI R11, R19.reuse, R10.reuse, RZ, 0x2 ;  /* 0x0000000a130b7211 */ /* 0x0c0fe200078f10ff */
[----:B------:R-:W-:Y:S01]  /*1410*/  UIADD3 UR7, UR11, -0x1, URZ ;  /* 0xffffffff0b077890 */ /* 0x000fe2000fffe03f */
[----:B------:R-:W-:Y:S01]  /*1420*/  LEA.HI R19, R19, R10, RZ, 0x5 ;  /* 0x0000000a13137211 */ /* 0x000fe200078f28ff */
[----:B------:R-:W-:Y:S01]  /*1430*/  UMOV UR9, 0x400 ;  /* 0x0000040000097882 */ /* 0x000fe20000000000 */
[--C-:B------:R-:W-:Y:S01]  /*1440*/  SHF.R.S32.HI R18, RZ, 0x2, R11.reuse ;  /* 0x00000002ff127819 */ /* 0x100fe2000001140b */
[----:B------:R-:W-:Y:S01]  /*1450*/  UISETP.LT.AND UP0, UPT, UR13, 0x1, UPT ;  /* 0x000000010d00788c */ /* 0x000fe2000bf01270 */
[----:B------:R-:W-:Y:S01]  /*1460*/  SHF.R.S32.HI R17, RZ, 0x1f, R11 ;  /* 0x0000001fff117819 */ /* 0x000fe2000001140b */
[----:B------:R-:W-:Y:S01]  /*1470*/  USHF.L.U32 UR21, UR13, 0x1, URZ ;  /* 0x000000010d157899 */ /* 0x000fe2000800063f */
[----:B------:R-:W-:Y:S01]  /*1480*/  LOP3.LUT R11, R11, 0xfffffffc, RZ, 0xc0, !PT ;  /* 0xfffffffc0b0b7812 */ /* 0x000fe200078ec0ff */
[----:B------:R-:W-:Y:S01]  /*1490*/  USEL UR10, UR13, 0x1, UP0 ;  /* 0x000000010d0a7887 */ /* 0x000fe20008000000 */
[----:B------:R-:W-:Y:S01]  /*14a0*/  LEA.HI R17, R17, R18, RZ, 0x3 ;  /* 0x0000001211117211 */ /* 0x000fe200078f18ff */
[----:B------:R-:W-:Y:S01]  /*14b0*/  UISETP.NE.AND UP0, UPT, UR7, URZ, UPT ;  /* 0x0000003f0700728c */ /* 0x000fe2000bf05270 */
[----:B------:R-:W-:Y:S01]  /*14c0*/  LOP3.LUT R148, R7, 0x1, RZ, 0xfc, !PT ;  /* 0x0000000107947812 */ /* 0x000fe200078efcff */
[----:B------:R-:W-:Y:S01]  /*14d0*/  IMAD.IADD R16, R10, 0x1, -R11 ;  /* 0x000000010a107824 */ /* 0x000fe200078e0a0b */
[----:B------:R-:W-:Y:S01]  /*14e0*/  LOP3.LUT R17, R17, 0xfffffff8, RZ, 0xc0, !PT ;  /* 0xfffffff811117812 */ /* 0x000fe200078ec0ff */
[----:B------:R-:W-:-:S04]  /*14f0*/  UIADD3 UR10, -UR10, UR13, URZ ;  /* 0x0000000d0a0a7290 */ /* 0x000fc8000fffe13f */
[----:B------:R-:W-:Y:S01]  /*1500*/  IMAD.IADD R18, R18, 0x1, -R17 ;  /* 0x0000000112127824 */ /* 0x000fe200078e0a11 */
[----:B------:R-:W-:Y:S01]  /*1510*/  SHF.R.S32.HI R17, RZ, 0x5, R19 ;  /* 0x00000005ff117819 */ /* 0x000fe20000011413 */
[----:B0-----:R-:W-:-:S03]  /*1520*/  ULEA UR9, UR6, UR9, 0x18 ;  /* 0x0000000906097291 */ /* 0x001fc6000f8ec03f */
[--C-:B------:R-:W-:Y:S01]  /*1530*/  SHF.R.S32.HI R19, RZ, 0x1f, R18.reuse ;  /* 0x0000001fff137819 */ /* 0x100fe20000011412 */
[----:B------:R-:W-:Y:S01]  /*1540*/  USHF.L.U32 UR6, UR7, 0x3, URZ ;  /* 0x0000000307067899 */ /* 0x000fe2000800063f */
[C-C-:B------:R-:W-:Y:S01]  /*1550*/  IMAD R20, R17.reuse, -0x10, -R18.reuse ;  /* 0xfffffff011147824 */ /* 0x140fe200078e0a12 */
[----:B------:R-:W-:Y:S02]  /*1560*/  USEL UR7, URZ, 0x1, UP0 ;  /* 0x000000013f077887 */ /* 0x000fe40008000000 */
[----:B------:R-:W-:Y:S01]  /*1570*/  ULOP3.LUT UR6, UR6, 0x8, URZ, 0xc0, !UPT ;  /* 0x0000000806067892 */ /* 0x000fe2000f8ec03f */
[----:B------:R-:W-:Y:S01]  /*1580*/  IMAD.WIDE R10, R17, 0x10, R18 ;  /* 0x00000010110a7825 */ /* 0x000fe200078e0212 */
[----:B------:R-:W-:Y:S02]  /*1590*/  UIADD3 UR22, UR9, 0x40, URZ ;  /* 0x0000004009167890 */ /* 0x000fe4000fffe03f */
[----:B------:R-:W-:Y:S01]  /*15a0*/  ULOP3.LUT UR23, UR6, 0x8, URZ, 0x3c, !UPT ;  /* 0x0000000806177892 */ /* 0x000fe2000f8e3c3f */
[----:B------:R-:W-:Y:S01]  /*15b0*/  IMAD.U32 R150, RZ, RZ, UR7 ;  /* 0x00000007ff967e24 */ /* 0x000fe2000f8e00ff */
[----:B------:R-:W-:-:S02]  /*15c0*/  ULOP3.LUT UR12, UR6, 0x18, URZ, 0x3c, !UPT ;  /* 0x00000018060c7892 */ /* 0x000fc4000f8e3c3f */
[----:B------:R-:W-:Y:S01]  /*15d0*/  ULEA UR11, UR11, UR22, 0x3 ;  /* 0x000000160b0b7291 */ /* 0x000fe2000f8e183f */
[----:B------:R-:W-:Y:S02]  /*15e0*/  ULDC UR6, c[0x0][0x284] ;  /* 0x0000a10000067ab9 */ /* 0x000fe40000000800 */
[----:B------:R-:W-:-:S09]  /*15f0*/  VIADD R17, R20, UR6 ;  /* 0x0000000614117c36 */ /* 0x000fd20008000000 */
.L_x_173:
[----:B------:R-:W-:Y:S01]  /*1600*/  SHF.L.U32 R18, R150, 0x1f, RZ ;  /* 0x0000001f96127819 */ /* 0x000fe200000006ff */
[----:B------:R-:W0:Y:S01]  /*1610*/  LDC R19, c[0x0][0x28c] ;  /* 0x0000a300ff137b82 */ /* 0x000e220000000800 */
[----:B------:R-:W-:Y:S01]  /*1620*/  UMOV UR6, URZ ;  /* 0x0000003f00067c82 */ /* 0x000fe20008000000 */
[----:B------:R-:W-:Y:S01]  /*1630*/  UMOV UR20, UR5 ;  /* 0x0000000500147c82 */ /* 0x000fe20008000000 */
[----:B-1----:R-:W1:Y:S01]  /*1640*/  SYNCS.PHASECHK.TRANS64.TRYWAIT P0, [UR11+-0x8], R18 ;  /* 0xfffff812ff0075a7 */ /* 0x002e62000800014b */
[----:B0-----:R-:W-:Y:S01]  /*1650*/  ISETP.GE.AND P1, PT, R19, 0x1, PT ;  /* 0x000000011300780c */ /* 0x001fe20003f26270 */
[----:B-1-34-:R-:W-:-:S12]  /*1660*/  @!P0 BRA `(.L_x_19) ;  /* 0x0000007800e88947 */ /* 0x01afd80003800000 */
.L_x_194:
[----:B------:R-:W-:Y:S01]  /*1670*/  UMOV UR7, URZ ;  /* 0x0000003f00077c82 */ /* 0x000fe20008000000 */
[----:B------:R-:W-:Y:S01]  /*1680*/  UMOV UR8, URZ ;  /* 0x0000003f00087c82 */ /* 0x000fe20008000000 */
[----:B------:R-:W-:Y:S02]  /*1690*/  CS2R R88, SRZ ;  /* 0x0000000000587805 */ /* 0x000fe4000001ff00 */
[----:B------:R-:W-:Y:S02]  /*16a0*/  CS2R R22, SRZ ;  /* 0x0000000000167805 */ /* 0x000fe4000001ff00 */
[----:B------:R-:W-:Y:S02]  /*16b0*/  CS2R R90, SRZ ;  /* 0x00000000005a7805 */ /* 0x000fe4000001ff00 */
[----:B------:R-:W-:Y:S02]  /*16c0*/  CS2R R92, SRZ ;  /* 0x00000000005c7805 */ /* 0x000fe4000001ff00 */
[----:B------:R-:W-:-:S02]  /*16d0*/  CS2R R94, SRZ ;  /* 0x00000000005e7805 */ /* 0x000fc4000001ff00 */
[----:B------:R-:W-:Y:S02]  /*16e0*/  CS2R R96, SRZ ;  /* 0x0000000000607805 */ /* 0x000fe4000001ff00 */
        /* <DEDUP_REMOVED lines=24> */
[----:B------:R-:W-:Y:S01]  /*1870*/  CS2R R146, SRZ ;  /* 0x0000000000927805 */ /* 0x000fe2000001ff00 */
[----:B------:R-:W-:Y:S01]  /*1880*/  IMAD.MOV.U32 R149, RZ, RZ, RZ ;  /* 0x000000ffff957224 */ /* 0x000fe200078e00ff */
[----:B------:R-:W-:Y:S01]  /*1890*/  CS2R R24, SRZ ;  /* 0x0000000000187805 */ /* 0x000fe2000001ff00 */
[----:B------:R-:W-:Y:S01]  /*18a0*/  IMAD.MOV.U32 R151, RZ, RZ, RZ ;  /* 0x000000ffff977224 */ /* 0x000fe200078e00ff */
[----:B------:R-:W-:Y:S01]  /*18b0*/  CS2R R26, SRZ ;  /* 0x00000000001a7805 */ /* 0x000fe2000001ff00 */
[----:B------:R-:W-:Y:S01]  /*18c0*/  IMAD.U32 R152, RZ, RZ, UR4 ;  /* 0x00000004ff987e24 */ /* 0x000fe2000f8e00ff */
        /* <DEDUP_REMOVED lines=29> */
[----:B------:R-:W-:Y:S01]  /*1aa0*/  CS2R R86, SRZ ;  /* 0x0000000000567805 */ /* 0x000fe2000001ff00 */
[----:B------:R-:W-:Y:S06]  /*1ab0*/  @!P1 BRA `(.L_x_20) ;  /* 0x00000008006c9947 */ /* 0x000fec0003800000 */
[----:B------:R-:W-:-:S13]  /*1ac0*/  ISETP.NE.AND P1, PT, R148, 0x3, PT ;  /* 0x000000039400780c */ /* 0x000fda0003f25270 */
[----:B------:R-:W-:Y:S05]  /*1ad0*/  @!P1 BRA `(.L_x_21) ;  /* 0x0000000000049947 */ /* 0x000fea0003800000 */
[----:B------:R-:W-:Y:S01]  /*1ae0*/  BPT.TRAP 0x1 ;  /* 0x000000040000795c */ /* 0x000fe20000300000 */
.L_x_21:
[----:B------:R-:W-:Y:S01]  /*1af0*/  ULEA UR6, UR5, UR9, 0x3 ;  /* 0x0000000905067291 */ /* 0x000fe2000f8e183f */
[----:B0-----:R-:W-:-:S05]  /*1b00*/  IMAD.U32 R18, RZ, RZ, UR4 ;  /* 0x00000004ff127e24 */ /* 0x001fca000f8e00ff */
[----:B------:R-:W-:-:S04]  /*1b10*/  SHF.L.U32 R18, R18, 0x1f, RZ ;  /* 0x0000001f12127819 */ /* 0x000fc800000006ff */
[----:B------:R0:W1:Y:S01]  /*1b20*/  SYNCS.PHASECHK.TRANS64.TRYWAIT P0, [UR6], R18 ;  /* 0x00000012ff0075a7 */ /* 0x0000620008000146 */
[----:B------:R-:W-:Y:S05]  /*1b30*/  @!P1 BRA `(.L_x_22) ;  /* 0x0000000000049947 */ /* 0x000fea0003800000 */
[----:B------:R-:W-:Y:S01]  /*1b40*/  BPT.TRAP 0x1 ;  /* 0x000000040000795c */ /* 0x000fe20000300000 */
.L_x_22:
[----:B-1----:R-:W-:Y:S05]  /*1b50*/  @P0 BRA `(.L_x_23) ;  /* 0x0000000000080947 */ /* 0x002fea0003800000 */
[----:B------:R-:W1:Y:S02]  /*1b60*/  SYNCS.PHASECHK.TRANS64.TRYWAIT P0, [UR6], R18 ;  /* 0x00000012ff0075a7 */ /* 0x000e640008000146 */
[----:B-1----:R-:W-:Y:S05]  /*1b70*/  @!P0 BRA `(.L_x_24) ;  /* 0x0000007400bc8947 */ /* 0x002fea0003800000 */
.L_x_23:
[----:B------:R-:W-:Y:S01]  /*1b80*/  UIADD3 UR6, UR9, 0x100, URZ ;  /* 0x0000010009067890 */ /* 0x000fe2000fffe03f */
[----:B------:R-:W-:Y:S01]  /*1b90*/  WARPGROUP.ARRIVE ;  /* 0x00000000000079c5 */ /* 0x000fe20000000000 */
[----:B------:R-:W-:Y:S01]  /*1ba0*/  UIADD3 UR7, UR9, 0x6100, URZ ;  /* 0x0000610009077890 */ /* 0x000fe2000fffe03f */
[----:B------:R-:W-:Y:S01]  /*1bb0*/  CS2R R88, SRZ ;  /* 0x0000000000587805 */ /* 0x000fe2000001ff00 */
[----:B------:R-:W-:Y:S01]  /*1bc0*/  USHF.R.U32.HI UR6, URZ, 0x4, UR6 ;  /* 0x000000043f067899 */ /* 0x000fe20008011606 */
[----:B------:R-:W-:Y:S01]  /*1bd0*/  CS2R R22, SRZ ;  /* 0x0000000000167805 */ /* 0x000fe2000001ff00 */
[----:B------:R-:W-:Y:S01]  /*1be0*/  USHF.R.U32.HI UR7, URZ, 0x4, UR7 ;  /* 0x000000043f077899 */ /* 0x000fe20008011607 */
[----:B------:R-:W-:Y:S01]  /*1bf0*/  CS2R R90, SRZ ;  /* 0x00000000005a7805 */ /* 0x000fe2000001ff00 */
[----:B------:R-:W-:Y:S01]  /*1c00*/  ULOP3.LUT UR6, UR6, 0x3fff, URZ, 0xc0, !UPT ;  /* 0x00003fff06067892 */ /* 0x000fe2000f8ec03f */
[----:B------:R-:W-:Y:S01]  /*1c10*/  CS2R R92, SRZ ;  /* 0x00000000005c7805 */ /* 0x000fe2000001ff00 */
[----:B------:R-:W-:Y:S01]  /*1c20*/  ULOP3.LUT UR7, UR7, 0x3fff, URZ, 0xc0, !UPT ;  /* 0x00003fff07077892 */ /* 0x000fe2000f8ec03f */
[----:B------:R-:W-:Y:S01]  /*1c30*/  CS2R R94, SRZ ;  /* 0x00000000005e7805 */ /* 0x000fe2000001ff00 */
[----:B------:R-:W-:Y:S01]  /*1c40*/  ULOP3.LUT UR6, UR6, 0x10000, URZ, 0xfc, !UPT ;  /* 0x0001000006067892 */ /* 0x000fe2000f8efc3f */
[----:B------:R-:W-:Y:S01]  /*1c50*/  CS2R R96, SRZ ;  /* 0x0000000000607805 */ /* 0x000fe2000001ff00 */
[----:B------:R-:W-:Y:S01]  /*1c60*/  ULOP3.LUT UR7, UR7, 0x10000, URZ, 0xfc, !UPT ;  /* 0x0001000007077892 */ /* 0x000fe2000f8efc3f */
[----:B------:R-:W-:Y:S01]  /*1c70*/  CS2R R98, SRZ ;  /* 0x0000000000627805 */ /* 0x000fe2000001ff00 */
[----:B------:R-:W-:Y:S01]  /*1c80*/  ULEA UR6, UR5, UR6, 0x9 ;  /* 0x0000000605067291 */ /* 0x000fe2000f8e483f */
[----:B------:R-:W-:Y:S01]  /*1c90*/  CS2R R102, SRZ ;  /* 0x0000000000667805 */ /* 0x000fe2000001ff00 */
[----:B------:R-:W-:Y:S01]  /*1ca0*/  ULEA UR7, UR5, UR7, 0xa ;  /* 0x0000000705077291 */ /* 0x000fe2000f8e503f */
[----:B------:R-:W-:Y:S01]  /*1cb0*/  CS2R R100, SRZ ;  /* 0x0000000000647805 */ /* 0x000fe2000001ff00 */
[----:B------:R-:W-:Y:S01]  /*1cc0*/  UMOV UR17, 0x40000040 ;  /* 0x4000004000117882 */ /* 0x000fe20000000000 */
[----:B------:R-:W-:Y:S01]  /*1cd0*/  UMOV UR19, 0x40000040 ;  /* 0x4000004000137882 */ /* 0x000fe20000000000 */
[----:B------:R-:W-:Y:S01]  /*1ce0*/  CS2R R104, SRZ ;  /* 0x0000000000687805 */ /* 0x000fe2000001ff00 */
[----:B------:R-:W-:Y:S01]  /*1cf0*/  UMOV UR16, UR6 ;  /* 0x0000000600107c82 */ /* 0x000fe20008000000 */
[----:B------:R-:W-:Y:S01]  /*1d00*/  CS2R R106, SRZ ;  /* 0x00000000006a7805 */ /* 0x000fe2000001ff00 */
[----:B------:R-:W-:Y:S01]  /*1d10*/  UMOV UR18, UR7 ;  /* 0x0000000700127c82 */ /* 0x000fe20008000000 */
[----:B------:R-:W-:Y:S01]  /*1d20*/  CS2R R108, SRZ ;  /* 0x00000000006c7805 */ /* 0x000fe2000001ff00 */
[----:B------:R-:W-:Y:S01]  /*1d30*/  QGMMA.64x128x32.F32.E4M3.E4M3 R24, gdesc[UR16], RZ, !UPT ;  /* 0x01e00000101879f3 */ /* 0x000fe2000c7008ff */
[----:B------:R-:W-:Y:S01]  /*1d40*/  UIADD3 UR16, UR6, 0x2, URZ ;  /* 0x0000000206107890 */ /* 0x000fe2000fffe03f */
[----:B------:R-:W-:Y:S01]  /*1d50*/  CS2R R110, SRZ ;  /* 0x00000000006e7805 */ /* 0x000fe2000001ff00 */
[----:B------:R-:W-:Y:S01]  /*1d60*/  UIADD3 UR18, UR7, 0x2, URZ ;  /* 0x0000000207127890 */ /* 0x000fe2000fffe03f */
[----:B------:R-:W-:Y:S01]  /*1d70*/  CS2R R112, SRZ ;  /* 0x0000000000707805 */ /* 0x000fe2000001ff00 */
[----:B------:R-:W-:Y:S01]  /*1d80*/  UMOV UR17, 0x40000040 ;  /* 0x4000004000117882 */ /* 0x000fe20000000000 */
[----:B------:R-:W-:Y:S01]  /*1d90*/  UMOV UR19, 0x40000040 ;  /* 0x4000004000137882 */ /* 0x000fe20000000000 */
        /* <DEDUP_REMOVED lines=17> */
[----:B------:R-:W-:Y:S02]  /*1eb0*/  IMAD.MOV.U32 R149, RZ, RZ, RZ ;  /* 0x000000ffff957224 */ /* 0x000fe400078e00ff */
[----:B------:R-:W-:Y:S01]  /*1ec0*/  IMAD.MOV.U32 R151, RZ, RZ, RZ ;  /* 0x000000ffff977224 */ /* 0x000fe200078e00ff */
[----:B------:R-:W-:Y:S01]  /*1ed0*/  QGMMA.64x128x32.F32.E4M3.E4M3 R24, gdesc[UR16], R24 ;  /* 0x01e00000101879f3 */ /* 0x000fe20008700818 */
[----:B------:R-:W-:-:S02]  /*1ee0*/  UIADD3 UR16, UR6, 0x4, URZ ;  /* 0x0000000406107890 */ /* 0x000fc4000fffe03f */
[----:B------:R-:W-:Y:S01]  /*1ef0*/  UIADD3 UR18, UR7, 0x4, URZ ;  /* 0x0000000407127890 */ /* 0x000fe2000fffe03f */
[----:B------:R-:W-:Y:S01]  /*1f00*/  UMOV UR17, 0x40000040 ;  /* 0x4000004000117882 */ /* 0x000fe20000000000 */
[----:B------:R-:W-:-:S07]  /*1f10*/  UMOV UR19, 0x40000040 ;  /* 0x4000004000137882 */ /* 0x000fce0000000000 */
[----:B------:R-:W-:Y:S01]  /*1f20*/  QGMMA.64x128x32.F32.E4M3.E4M3 R24, gdesc[UR16], R24 ;  /* 0x01e00000101879f3 */ /* 0x000fe20008700818 */
[----:B------:R-:W-:Y:S02]  /*1f30*/  UIADD3 UR18, UR7, 0x6, URZ ;  /* 0x0000000607127890 */ /* 0x000fe4000fffe03f */
[----:B------:R-:W-:Y:S01]  /*1f40*/  UIADD3 UR16, UR6, 0x6, URZ ;  /* 0x0000000606107890 */ /* 0x000fe2000fffe03f */
[----:B------:R-:W-:Y:S01]  /*1f50*/  ULDC UR7, c[0x0][0x50c] ;  /* 0x0001430000077ab9 */ /* 0x000fe20000000800 */
[----:B------:R-:W-:Y:S01]  /*1f60*/  UMOV UR17, 0x40000040 ;  /* 0x4000004000117882 */ /* 0x000fe20000000000 */
[----:B------:R-:W-:Y:S01]  /*1f70*/  UISETP.NE.AND UP0, UPT, UR7, 0x4, UPT ;  /* 0x000000040700788c */ /* 0x000fe2000bf05270 */
[----:B------:R-:W-:Y:S01]  /*1f80*/  UMOV UR19, 0x40000040 ;  /* 0x4000004000137882 */ /* 0x000fe20000000000 */
[----:B------:R-:W-:Y:S02]  /*1f90*/  UMOV UR6, 0x4 ;  /* 0x0000000400067882 */ /* 0x000fe40000000000 */
[----:B------:R-:W-:-:S06]  /*1fa0*/  USEL UR7, URZ, 0x1, UP0 ;  /* 0x000000013f077887 */ /* 0x000fcc0008000000 */
[----:B------:R-:W-:Y:S01]  /*1fb0*/  ISETP.NE.AND P0, PT, RZ, UR7, PT ;  /* 0x00000007ff007c0c */ /* 0x000fe2000bf05270 */
[----:B------:R-:W-:-:S12]  /*1fc0*/  QGMMA.64x128x32.F32.E4M3.E4M3 R24, gdesc[UR16], R24, gsb0 ;  /* 0x01e00000101879f3 */ /* 0x000fd80008000818 */
[----:B------:R-:W-:Y:S05]  /*1fd0*/  @!P0 BRA `(.L_x_25) ;  /* 0x0000000400088947 */ /* 0x000fea0003800000 */
[----:B------:R-:W-:Y:S02]  /*1fe0*/  WARPGROUP.DEPBAR.LE gsb0, 0x0 ;  /* 0x00008000000079c5 */ /* 0x000fe40000010000 */
[----:B------:R-:W-:-:S01]  /*1ff0*/  FADD R151, RZ, R24 ;  /* 0x00000018ff977221 */ /* 0x000fc20000000000 */
[----:B------:R-:W-:Y:S01]  /*2000*/  FADD R146, RZ, R25 ;  /* 0x00000019ff927221 */ /* 0x000fe20000000000 */
        /* <DEDUP_REMOVED lines=62> */
[----:B------:R-:W-:-:S06]  /*23f0*/  UMOV UR6, URZ ;  /* 0x0000003f00067c82 */ /* 0x000fcc0008000000 */
.L_x_25:
[----:B------:R-:W-:-:S04]  /*2400*/  UIADD3 UR20, UR5, 0x1, URZ ;  /* 0x0000000105147890 */ /* 0x000fc8000fffe03f */
[----:B------:R-:W-:-:S04]  /*2410*/  UISETP.NE.AND UP0, UPT, UR20, 0x3, UPT ;  /* 0x000000031400788c */ /* 0x000fc8000bf05270 */
[----:B------:R-:W-:Y:S02]  /*2420*/  USEL UR8, URZ, 0x1, UP0 ;  /* 0x000000013f087887 */ /* 0x000fe40008000000 */
[----:B------:R-:W-:Y:S02]  /*2430*/  USEL UR20, UR20, URZ, UP0 ;  /* 0x0000003f14147287 */ /* 0x000fe40008000000 */
[----:B------:R-:W-:-:S06]  /*2440*/  ULOP3.LUT UR8, UR4, UR8, URZ, 0x3c, !UPT ;  /* 0x0000000804087292 */ /* 0x000fcc000f8e3c3f */
[----:B------:R-:W-:Y:S01]  /*2450*/  IMAD.U32 R152, RZ, RZ, UR8 ;  /* 0x00000008ff987e24 */ /* 0x000fe2000f8e00ff */
[----:B------:R-:W-:-:S06]  /*2460*/  UMOV UR8, 0x1 ;  /* 0x0000000100087882 */ /* 0x000fcc0000000000 */
.L_x_20:
[----:B------:R-:W-:-:S06]  /*2470*/  UISETP.GE.AND UP0, UPT, UR10, 0x1, UPT ;  /* 0x000000010a00788c */ /* 0x000fcc000bf06270 */
[----:B------:R-:W-:-:S13]  /*2480*/  PLOP3.LUT P0, PT, PT, PT, UP0, 0x80, 0x0 ;  /* 0x000000000000781c */ /* 0x000fda0003f0f008 */
[----:B------:R-:W-:Y:S05]  /*2490*/  @!P0 BRA `(.L_x_26) ;  /* 0x0000000800388947 */ /* 0x000fea0003800000 */
[----:B01----:R-:W-:Y:S01]  /*24a0*/  IMAD.U32 R18, RZ, RZ, UR10 ;  /* 0x0000000aff127e24 */ /* 0x003fe2000f8e00ff */
[----:B------:R-:W-:Y:S01]  /*24b0*/  ULDC UR24, c[0x0][0x50c] ;  /* 0x0001430000187ab9 */ /* 0x000fe20000000800 */
[----:B------:R-:W-:-:S07]  /*24c0*/  IMAD.U32 R19, RZ, RZ, UR5 ;  /* 0x00000005ff137e24 */ /* 0x000fce000f8e00ff */
.L_x_34:
[----:B------:R-:W-:-:S13]  /*24d0*/  ISETP.NE.AND P1, PT, R148, 0x3, PT ;  /* 0x000000039400780c */ /* 0x000fda0003f25270 */
[----:B------:R-:W-:Y:S05]  /*24e0*/  @!P1 BRA `(.L_x_27) ;  /* 0x0000000000049947 */ /* 0x000fea0003800000 */
[----:B------:R-:W-:Y:S01]  /*24f0*/  BPT.TRAP 0x1 ;  /* 0x000000040000795c */ /* 0x000fe20000300000 */
.L_x_27:
[----:B------:R-:W-:Y:S01]  /*2500*/  ULEA UR16, UR20, UR9, 0x3 ;  /* 0x0000000914107291 */ /* 0x000fe2000f8e183f */
[----:B------:R-:W-:-:S08]  /*2510*/  SHF.L.U32 R20, R152, 0x1f, RZ ;  /* 0x0000001f98147819 */ /* 0x000fd000000006ff */
[----:B------:R0:W1:Y:S01]  /*2520*/  SYNCS.PHASECHK.TRANS64.TRYWAIT P0, [UR16], R20 ;  /* 0x00000014ff0075a7 */ /* 0x0000620008000150 */
[----:B------:R-:W-:Y:S05]  /*2530*/  @!P1 BRA `(.L_x_28) ;  /* 0x0000000000049947 */ /* 0x000fea0003800000 */
[----:B------:R-:W-:Y:S01]  /*2540*/  BPT.TRAP 0x1 ;  /* 0x000000040000795c */ /* 0x000fe20000300000 */
.L_x_28:
[----:B-1----:R-:W-:Y:S05]  /*2550*/  @P0 BRA `(.L_x_29) ;  /* 0x0000000000080947 */ /* 0x002fea0003800000 */
[----:B------:R-:W1:Y:S02]  /*2560*/  SYNCS.PHASECHK.TRANS64.TRYWAIT P0, [UR16], R20 ;  /* 0x00000014ff0075a7 */ /* 0x000e640008000150 */
[----:B-1----:R-:W-:Y:S05]  /*2570*/  @!P0 BRA `(.L_x_30) ;  /* 0x0000006c00548947 */ /* 0x002fea0003800000 */
.L_x_29:
[----:B------:R-:W-:Y:S01]  /*2580*/  UIADD3 UR16, UR9, 0x100, URZ ;  /* 0x0000010009107890 */ /* 0x000fe2000fffe03f */
[----:B------:R-:W-:Y:S01]  /*2590*/  WARPGROUP.ARRIVE ;  /* 0x00000000000079c5 */ /* 0x000fe20000000000 */
[----:B------:R-:W-:Y:S02]  /*25a0*/  UIADD3 UR17, UR9, 0x6100, URZ ;  /* 0x0000610009117890 */ /* 0x000fe4000fffe03f */
[----:B------:R-:W-:Y:S02]  /*25b0*/  UISETP.NE.AND UP0, UPT, UR7, URZ, UPT ;  /* 0x0000003f0700728c */ /* 0x000fe4000bf05270 */
[----:B------:R-:W-:Y:S02]  /*25c0*/  USHF.R.U32.HI UR16, URZ, 0x4, UR16 ;  /* 0x000000043f107899 */ /* 0x000fe40008011610 */
[----:B------:R-:W-:Y:S02]  /*25d0*/  USHF.R.U32.HI UR17, URZ, 0x4, UR17 ;  /* 0x000000043f117899 */ /* 0x000fe40008011611 */
[----:B------:R-:W-:-:S02]  /*25e0*/  USEL UR8, UR8, URZ, !UP0 ;  /* 0x0000003f08087287 */ /* 0x000fc4000c000000 */
[----:B------:R-:W-:Y:S02]  /*25f0*/  ULOP3.LUT UR16, UR16, 0x3fff, URZ, 0xc0, !UPT ;  /* 0x00003fff10107892 */ /* 0x000fe4000f8ec03f */
[----:B------:R-:W-:Y:S02]  /*2600*/  ULOP3.LUT UR17, UR17, 0x3fff, URZ, 0xc0, !UPT ;  /* 0x00003fff11117892 */ /* 0x000fe4000f8ec03f */
[----:B------:R-:W-:Y:S02]  /*2610*/  UISETP.NE.U32.AND UP0, UPT, UR8, URZ, UPT ;  /* 0x0000003f0800728c */ /* 0x000fe4000bf05070 */
[----:B------:R-:W-:Y:S02]  /*2620*/  ULOP3.LUT UR7, UR16, 0x10000, URZ, 0xfc, !UPT ;  /* 0x0001000010077892 */ /* 0x000fe4000f8efc3f */
[----:B------:R-:W-:Y:S02]  /*2630*/  ULOP3.LUT UR8, UR17, 0x10000, URZ, 0xfc, !UPT ;  /* 0x0001000011087892 */ /* 0x000fe4000f8efc3f */
[----:B------:R-:W-:-:S02]  /*2640*/  ULEA UR7, UR20, UR7, 0x9 ;  /* 0x0000000714077291 */ /* 0x000fc4000f8e483f */
[----:B------:R-:W-:Y:S01]  /*2650*/  ULEA UR8, UR20, UR8, 0xa ;  /* 0x0000000814087291 */ /* 0x000fe2000f8e503f */
[----:B------:R-:W-:Y:S01]  /*2660*/  UMOV UR17, 0x40000040 ;  /* 0x4000004000117882 */ /* 0x000fe20000000000 */
[----:B------:R-:W-:Y:S01]  /*2670*/  UMOV UR19, 0x40000040 ;  /* 0x4000004000137882 */ /* 0x000fe20000000000 */
[----:B------:R-:W-:Y:S02]  /*2680*/  UIADD3 UR6, UR6, 0x4, URZ ;  /* 0x0000000406067890 */ /* 0x000fe4000fffe03f */
[----:B------:R-:W-:Y:S02]  /*2690*/  UMOV UR16, UR7 ;  /* 0x0000000700107c82 */ /* 0x000fe40008000000 */
[----:B------:R-:W-:Y:S02]  /*26a0*/  UMOV UR18, UR8 ;  /* 0x0000000800127c82 */ /* 0x000fe40008000000 */
[----:B------:R-:W-:Y:S01]  /*26b0*/  QGMMA.64x128x32.F32.E4M3.E4M3 R24, gdesc[UR16], R24, UP0 ;  /* 0x01e00000101879f3 */ /* 0x000fe2000bf00818 */
[----:B------:R-:W-:-:S02]  /*26c0*/  UIADD3 UR16, UR7, 0x2, URZ ;  /* 0x0000000207107890 */ /* 0x000fc4000fffe03f */
[----:B------:R-:W-:Y:S01]  /*26d0*/  UIADD3 UR18, UR8, 0x2, URZ ;  /* 0x0000000208127890 */ /* 0x000fe2000fffe03f */
[----:B------:R-:W-:Y:S01]  /*26e0*/  UMOV UR17, 0x40000040 ;  /* 0x4000004000117882 */ /* 0x000fe20000000000 */
[----:B------:R-:W-:Y:S01]  /*26f0*/  UMOV UR19, 0x40000040 ;  /* 0x4000004000137882 */ /* 0x000fe20000000000 */
[----:B------:R-:W-:-:S06]  /*2700*/  UISETP.NE.AND UP0, UPT, UR6, UR24, UPT ;  /* 0x000000180600728c */ /* 0x000fcc000bf05270 */
[----:B------:R-:W-:Y:S01]  /*2710*/  QGMMA.64x128x32.F32.E4M3.E4M3 R24, gdesc[UR16], R24 ;  /* 0x01e00000101879f3 */ /* 0x000fe20008700818 */
[----:B------:R-:W-:Y:S02]  /*2720*/  UIADD3 UR16, UR7, 0x4, URZ ;  /* 0x0000000407107890 */ /* 0x000fe4000fffe03f */
[----:B------:R-:W-:Y:S01]  /*2730*/  UIADD3 UR18, UR8, 0x4, URZ ;  /* 0x0000000408127890 */ /* 0x000fe2000fffe03f */
[----:B------:R-:W-:Y:S01]  /*2740*/  UMOV UR17, 0x40000040 ;  /* 0x4000004000117882 */ /* 0x000fe20000000000 */
[----:B------:R-:W-:-:S07]  /*2750*/  UMOV UR19, 0x40000040 ;  /* 0x4000004000137882 */ /* 0x000fce0000000000 */
[----:B------:R-:W-:Y:S01]  /*2760*/  QGMMA.64x128x32.F32.E4M3.E4M3 R24, gdesc[UR16], R24 ;  /* 0x01e00000101879f3 */ /* 0x000fe20008700818 */
[----:B------:R-:W-:Y:S02]  /*2770*/  UIADD3 UR16, UR7, 0x6, URZ ;  /* 0x0000000607107890 */ /* 0x000fe4000fffe03f */
[----:B------:R-:W-:Y:S01]  /*2780*/  UIADD3 UR18, UR8, 0x6, URZ ;  /* 0x0000000608127890 */ /* 0x000fe2000fffe03f */
[----:B------:R-:W-:Y:S01]  /*2790*/  UMOV UR17, 0x40000040 ;  /* 0x4000004000117882 */ /* 0x000fe20000000000 */
[----:B------:R-:W-:Y:S01]  /*27a0*/  UMOV UR19, 0x40000040 ;  /* 0x4000004000137882 */ /* 0x000fe20000000000 */
[----:B------:R-:W-:-:S06]  /*27b0*/  USEL UR7, URZ, 0x1, UP0 ;  /* 0x000000013f077887 */ /* 0x000fcc0008000000 */
[----:B------:R-:W-:Y:S01]  /*27c0*/  ISETP.NE.AND P0, PT, RZ, UR7, PT ;  /* 0x00000007ff007c0c */ /* 0x000fe2000bf05270 */
[----:B------:R-:W-:Y:S03]  /*27d0*/  QGMMA.64x128x32.F32.E4M3.E4M3 R24, gdesc[UR16], R24, gsb0 ;  /* 0x01e00000101879f3 */ /* 0x000fe60008000818 */
[----:B------:R-:W-:-:S09]  /*27e0*/  WARPGROUP.DEPBAR.LE gsb0, 0x1 ;  /* 0x00008000000079c5 */ /* 0x000fd20000010100 */
[----:B------:R-:W-:Y:S05]  /*27f0*/  @!P0 BRA `(.L_x_31) ;  /* 0x0000000400088947 */ /* 0x000fea0003800000 */
[----:B------:R-:W-:Y:S02]  /*2800*/  WARPGROUP.DEPBAR.LE gsb0, 0x0 ;  /* 0x00008000000079c5 */ /* 0x000fe40000010000 */
[----:B------:R-:W-:-:S01]  /*2810*/  FADD R151, R24, R151 ;  /* 0x0000009718977221 */ /* 0x000fc20000000000 */
[----:B------:R-:W-:Y:S01]  /*2820*/  FADD R146, R25, R146 ;  /* 0x0000009219927221 */ /* 0x000fe20000000000 */
        /* <DEDUP_REMOVED lines=62> */
[----:B------:R-:W-:-:S06]  /*2c10*/  UMOV UR6, URZ ;  /* 0x0000003f00067c82 */ /* 0x000fcc0008000000 */
.L_x_31:
[----:B------:R-:W-:Y:S05]  /*2c20*/  @!P1 BRA `(.L_x_32) ;  /* 0x0000000000049947 */ /* 0x000fea0003800000 */
[----:B------:R-:W-:Y:S01]  /*2c30*/  BPT.TRAP 0x1 ;  /* 0x000000040000795c */ /* 0x000fe20000300000 */
.L_x_32:
[----:B------:R-:W-:-:S13]  /*2c40*/  ISETP.NE.AND P0, PT, R13, RZ, PT ;  /* 0x000000ff0d00720c */ /* 0x000fda0003f05270 */
[----:B01----:R-:W-:-:S05]  /*2c50*/  @P0 LEA R20, R19, UR9, 0x3 ;  /* 0x0000000913140c11 */ /* 0x003fca000f8e18ff */
[----:B------:R-:W-:-:S05]  /*2c60*/  @P0 VIADD R21, R20, 0x18 ;  /* 0x0000001814150836 */ /* 0x000fca0000000000 */
[----:B------:R-:W-:-:S04]  /*2c70*/  @P0 PRMT R21, R12, 0x654, R21 ;  /* 0x000006540c150816 */ /* 0x000fc80000000015 */
[----:B------:R0:W-:Y:S01]  /*2c80*/  @P0 SYNCS.ARRIVE.TRANS64.RED.A1T0 RZ, [R21+URZ], RZ ;  /* 0x000000ff15ff09a7 */ /* 0x0001e2000810043f */
[----:B------:R-:W-:-:S13]  /*2c90*/  ISETP.GT.U32.AND P0, PT, R7, 0x1, PT ;  /* 0x000000010700780c */ /* 0x000fda0003f04070 */
[----:B0-----:R-:W-:Y:S05]  /*2ca0*/  @P0 BRA `(.L_x_33) ;  /* 0x0000000000040947 */ /* 0x001fea0003800000 */
[----:B------:R-:W-:Y:S01]  /*2cb0*/  BPT.TRAP 0x1 ;  /* 0x000000040000795c */ /* 0x000fe20000300000 */
.L_x_33:
[----:B------:R-:W-:Y:S01]  /*2cc0*/  UIADD3 UR20, UR20, 0x1, URZ ;  /* 0x0000000114147890 */ /* 0x000fe2000fffe03f */
[C---:B------:R-:W-:Y:S01]  /*2cd0*/  ISETP.GT.AND P1, PT, R18.reuse, 0x1, PT ;  /* 0x000000011200780c */ /* 0x040fe20003f24270 */
[----:B------:R-:W-:Y:S02]  /*2ce0*/  VIADD R19, R19, 0x1 ;  /* 0x0000000113137836 */ /* 0x000fe40000000000 */
[----:B------:R-:W-:Y:S01]  /*2cf0*/  UISETP.NE.AND UP0, UPT, UR20, 0x3, UPT ;  /* 0x000000031400788c */ /* 0x000fe2000bf05270 */
[----:B------:R-:W-:Y:S02]  /*2d00*/  VIADD R18, R18, 0xffffffff ;  /* 0xffffffff12127836 */ /* 0x000fe40000000000 */
[C---:B------:R-:W-:Y:S01]  /*2d10*/  ISETP.NE.AND P0, PT, R19.reuse, 0x3, PT ;  /* 0x000000031300780c */ /* 0x040fe20003f05270 */
[----:B------:R-:W-:Y:S02]  /*2d20*/  USEL UR8, URZ, 0x1, UP0 ;  /* 0x000000013f087887 */ /* 0x000fe40008000000 */
[----:B------:R-:W-:Y:S01]  /*2d30*/  USEL UR20, UR20, URZ, UP0 ;  /* 0x0000003f14147287 */ /* 0x000fe20008000000 */
[----:B------:R-:W-:-:S03]  /*2d40*/  SEL R19, R19, RZ, P0 ;  /* 0x000000ff13137207 */ /* 0x000fc60000000000 */
[----:B------:R-:W-:Y:S01]  /*2d50*/  LOP3.LUT R152, R152, UR8, RZ, 0x3c, !PT ;  /* 0x0000000898987c12 */ /* 0x000fe2000f8e3cff */
[----:B------:R-:W-:Y:S01]  /*2d60*/  UMOV UR8, 0x1 ;  /* 0x0000000100087882 */ /* 0x000fe20000000000 */
[----:B------:R-:W-:Y:S06]  /*2d70*/  @P1 BRA `(.L_x_34) ;  /* 0xfffffff400d41947 */ /* 0x000fec000383ffff */
.L_x_26:
[----:B------:R-:W-:Y:S01]  /*2d80*/  UISETP.NE.AND UP0, UPT, UR6, URZ, UPT ;  /* 0x0000003f0600728c */ /* 0x000fe2000bf05270 */
[----:B01----:R-:W0:Y:S01]  /*2d90*/  LDC R18, c[0x0][0x28c] ;  /* 0x0000a300ff127b82 */ /* 0x003e220000000800 */
[----:B------:R-:W-:Y:S02]  /*2da0*/  IMAD.U32 R19, RZ, RZ, UR23 ;  /* 0x00000017ff137e24 */ /* 0x000fe4000f8e00ff */
[----:B------:R-:W-:-:S06]  /*2db0*/  USEL UR6, URZ, 0x1, !UP0 ;  /* 0x000000013f067887 */ /* 0x000fcc000c000000 */
[----:B------:R-:W-:-:S13]  /*2dc0*/  ISETP.NE.AND P0, PT, RZ, UR6, PT ;  /* 0x00000006ff007c0c */ /* 0x000fda000bf05270 */
[----:B------:R-:W-:Y:S05]  /*2dd0*/  @!P0 BRA `(.L_x_35) ;  /* 0x0000000400048947 */ /* 0x000fea0003800000 */
[----:B------:R-:W-:Y:S02]  /*2de0*/  WARPGROUP.DEPBAR.LE gsb0, 0x0 ;  /* 0x00008000000079c5 */ /* 0x000fe40000010000 */
[----:B------:R-:W-:Y:S01]  /*2df0*/  FADD R151, R24, R151 ;  /* 0x0000009718977221 */ /* 0x000fe20000000000 */
        /* <DEDUP_REMOVED lines=62> */
[----:B------:R-:W-:-:S07]  /*31e0*/  FADD R88, R88, R87 ;  /* 0x0000005758587221 */ /* 0x000fce0000000000 */
.L_x_35:
[----:B0-----:R-:W-:Y:S01]  /*31f0*/  ISETP.GE.AND P0, PT, R18, 0x1, PT ;  /* 0x000000011200780c */ /* 0x001fe20003f06270 */
[----:B------:R0:W-:Y:S01]  /*3200*/  SYNCS.ARRIVE.TRANS64.A1T0 RZ, [R19+UR22], RZ ;  /* 0x000000ff13ff79a7 */ /* 0x0001e20008100016 */
[----:B------:R-:W-:-:S11]  /*3210*/  WARPGROUP.DEPBAR.LE gsb0, 0x0 ;  /* 0x00008000000079c5 */ /* 0x000fd60000010000 */
[----:B------:R-:W-:Y:S05]  /*3220*/  @!P0 BRA `(.L_x_36) ;  /* 0x0000000000488947 */ /* 0x000fea0003800000 */
[----:B------:R-:W-:-:S13]  /*3230*/  ISETP.NE.AND P0, PT, R148, 0x3, PT ;  /* 0x000000039400780c */ /* 0x000fda0003f05270 */
[----:B------:R-:W-:Y:S05]  /*3240*/  @!P0 BRA `(.L_x_37) ;  /* 0x0000000000048947 */ /* 0x000fea0003800000 */
[----:B------:R-:W-:Y:S01]  /*3250*/  BPT.TRAP 0x1 ;  /* 0x000000040000795c */ /* 0x000fe20000300000 */
.L_x_37:
[----:B------:R-:W-:-:S13]  /*3260*/  ISETP.NE.AND P0, PT, R13, RZ, PT ;  /* 0x000000ff0d00720c */ /* 0x000fda0003f05270 */
[----:B------:R-:W-:-:S05]  /*3270*/  VOTEU.ANY UP0, P0 ;  /* 0x00000000003f7886 */ /* 0x000fca0000000100 */
[----:B------:R-:W-:-:S06]  /*3280*/  @UP0 UIADD3 UR6, UR10, UR5, URZ ;  /* 0x000000050a060290 */ /* 0x000fcc000fffe03f */
[----:B------:R-:W-:Y:S02]  /*3290*/  IMAD.U32 R18, RZ, RZ, UR6 ;  /* 0x00000006ff127e24 */ /* 0x000fe4000f8e00ff */
[----:B------:R-:W-:Y:S02]  /*32a0*/  IMAD.U32 R21, RZ, RZ, UR6 ;  /* 0x00000006ff157e24 */ /* 0x000fe4000f8e00ff */
[----:B0-----:R-:W-:-:S05]  /*32b0*/  @P0 IMAD.WIDE.U32 R18, R18, -0x55555555, RZ ;  /* 0xaaaaaaab12120825 */ /* 0x001fca00078e00ff */
[----:B------:R-:W-:-:S05]  /*32c0*/  @P0 SHF.R.U32.HI R18, RZ, 0x1, R19 ;  /* 0x00000001ff120819 */ /* 0x000fca0000011613 */
[----:B------:R-:W-:-:S05]  /*32d0*/  @P0 IMAD R18, R18, -0x3, R21 ;  /* 0xfffffffd12120824 */ /* 0x000fca00078e0215 */
[----:B------:R-:W-:-:S05]  /*32e0*/  @P0 LEA R18, R18, UR9, 0x3 ;  /* 0x0000000912120c11 */ /* 0x000fca000f8e18ff */
[----:B------:R-:W-:-:S05]  /*32f0*/  @P0 VIADD R19, R18, 0x18 ;  /* 0x0000001812130836 */ /* 0x000fca0000000000 */
[----:B------:R-:W-:-:S04]  /*3300*/  @P0 PRMT R19, R12, 0x654, R19 ;  /* 0x000006540c130816 */ /* 0x000fc80000000013 */
[----:B------:R1:W-:Y:S01]  /*3310*/  @P0 SYNCS.ARRIVE.TRANS64.RED.A1T0 RZ, [R19+URZ], RZ ;  /* 0x000000ff13ff09a7 */ /* 0x0003e2000810043f */
[----:B------:R-:W-:-:S13]  /*3320*/  ISETP.GT.U32.AND P0, PT, R7, 0x1, PT ;  /* 0x000000010700780c */ /* 0x000fda0003f04070 */
[----:B-1----:R-:W-:Y:S05]  /*3330*/  @P0 BRA `(.L_x_36) ;  /* 0x0000000000040947 */ /* 0x002fea0003800000 */
[----:B------:R-:W-:Y:S01]  /*3340*/  BPT.TRAP 0x1 ;  /* 0x000000040000795c */ /* 0x000fe20000300000 */
.L_x_36:
[----:B------:R-:W-:Y:S01]  /*3350*/  SHF.L.U32 R18, R150, 0x1f, RZ ;  /* 0x0000001f96127819 */ /* 0x000fe200000006ff */
[----:B------:R-:W-:Y:S01]  /*3360*/  UIADD3 UR5, UR21, UR5, URZ ;  /* 0x0000000515057290 */ /* 0x000fe2000fffe03f */
[----:B------:R-:W1:Y:S01]  /*3370*/  LDC R29, c[0x0][0x288] ;  /* 0x0000a200ff1d7b82 */ /* 0x000e620000000800 */
[----:B------:R-:W-:Y:S01]  /*3380*/  UISETP.GE.U32.AND UP1, UPT, UR21, 0x3, UPT ;  /* 0x000000031500788c */ /* 0x000fe2000bf26070 */
[----:B------:R-:W-:Y:S01]  /*3390*/  IMAD.SHL.U32 R26, R16, 0x2, RZ ;  /* 0x00000002101a7824 */ /* 0x000fe200078e00ff */
[----:B------:R-:W-:Y:S02]  /*33a0*/  UISETP.GT.U32.AND UP0, UPT, UR5, 0x2, UPT ;  /* 0x000000020500788c */ /* 0x000fe4000bf04070 */
[----:B------:R-:W-:Y:S02]  /*33b0*/  UIMAD.WIDE.U32 UR6, UR5, -0x55555555, URZ ;  /* 0xaaaaaaab050678a5 */ /* 0x000fe4000f8e003f */
[----:B------:R-:W-:Y:S01]  /*33c0*/  UISETP.LT.U32.AND UP0, UPT, UR21, 0x3, UP0 ;  /* 0x000000031500788c */ /* 0x000fe20008701070 */
[----:B------:R-:W4:Y:S01]  /*33d0*/  SYNCS.PHASECHK.TRANS64.TRYWAIT P0, [UR11+0x8], R18 ;  /* 0x00000812ff0075a7 */ /* 0x000f22000800014b */
[----:B------:R-:W-:Y:S01]  /*33e0*/  USHF.R.U32.HI UR6, URZ, 0x1, UR7 ;  /* 0x000000013f067899 */ /* 0x000fe20008011607 */
[----:B------:R-:W-:Y:S01]  /*33f0*/  SHF.R.S32.HI R27, RZ, 0x1f, R26 ;  /* 0x0000001fff1b7819 */ /* 0x000fe2000001141a */
[----:B------:R-:W-:-:S02]  /*3400*/  USEL UR8, URZ, 0x1, !UP0 ;  /* 0x000000013f087887 */ /* 0x000fc4000c000000 */
[----:B------:R-:W-:Y:S02]  /*3410*/  UIMAD UR5, UR6, -0x3, UR5 ;  /* 0xfffffffd060578a4 */ /* 0x000fe4000f8e0205 */
[----:B------:R-:W-:-:S04]  /*3420*/  ULOP3.LUT UR4, UR4, UR8, URZ, 0x3c, !UPT ;  /* 0x0000000804047292 */ /* 0x000fc8000f8e3c3f */
[----:B------:R-:W-:Y:S01]  /*3430*/  @UP1 ULOP3.LUT UR4, UR4, 0x1, UR6, 0x78, !UPT ;  /* 0x0000000104041892 */ /* 0x000fe2000f8e7806 */
[----:B-1--4-:R-:W-:Y:S11]  /*3440*/  @!P0 BRA `(.L_x_38) ;  /* 0x0000005c00b88947 */ /* 0x012ff60003800000 */
.L_x_195:
[----:B------:R-:W-:Y:S01]  /*3450*/  IMAD.SHL.U32 R28, R6, 0x40, RZ ;  /* 0x00000040061c7824 */ /* 0x000fe200078e00ff */
[----:B------:R-:W-:Y:S01]  /*3460*/  ULDC UR8, c[0x0][0x284] ;  /* 0x0000a10000087ab9 */ /* 0x000fe20000000800 */
[----:B------:R-:W-:Y:S01]  /*3470*/  IMAD.SHL.U32 R33, R5, 0x80, RZ ;  /* 0x0000008005217824 */ /* 0x000fe200078e00ff */
[----:B------:R-:W-:Y:S01]  /*3480*/  SHF.R.S32.HI R34, RZ, 0x1f, R4 ;  /* 0x0000001fff227819 */ /* 0x000fe20000011404 */
[----:B------:R-:W-:Y:S01]  /*3490*/  ULDC.64 UR6, c[0x0][0x5d0] ;  /* 0x0001740000067ab9 */ /* 0x000fe20000000a00 */
[----:B------:R-:W-:Y:S01]  /*34a0*/  ISETP.GE.AND P0, PT, R28, UR8, PT ;  /* 0x000000081c007c0c */ /* 0x000fe2000bf06270 */
[----:B0-----:R-:W-:Y:S01]  /*34b0*/  IMAD.WIDE.U32 R18, R4, UR6, R26 ;  /* 0x0000000604127c25 */ /* 0x001fe2000f8e001a */
[----:B------:R-:W-:Y:S02]  /*34c0*/  SHF.R.S32.HI R32, RZ, 0x1f, R33 ;  /* 0x0000001fff207819 */ /* 0x000fe40000011421 */
[C---:B------:R-:W-:Y:S01]  /*34d0*/  ISETP.GE.OR P0, PT, R33.reuse, R29, P0 ;  /* 0x0000001d2100720c */ /* 0x040fe20000706670 */
[----:B------:R-:W-:Y:S01]  /*34e0*/  IMAD R5, R34, UR6, RZ ;  /* 0x0000000622057c24 */ /* 0x000fe2000f8e02ff */
[----:B------:R-:W-:-:S03]  /*34f0*/  IADD3 R18, P1, R33, R18, RZ ;  /* 0x0000001221127210 */ /* 0x000fc60007f3e0ff */
[----:B------:R-:W-:-:S05]  /*3500*/  IMAD R5, R4, UR7, R5 ;  /* 0x0000000704057c24 */ /* 0x000fca000f8e0205 */
[----:B------:R-:W-:-:S03]  /*3510*/  IADD3.X R19, R32, R19, R5, P1, !PT ;  /* 0x0000001320137210 */ /* 0x000fc60000ffe405 */
[----:B------:R-:W-:Y:S05]  /*3520*/  @P0 BRA `(.L_x_39) ;  /* 0x0000004400b80947 */ /* 0x000fea0003800000 */
[----:B------:R-:W0:Y:S01]  /*3530*/  LDC.64 R30, c[0x0][0x5c8] ;  /* 0x00017200ff1e7b82 */ /* 0x000e220000000a00 */
[----:B------:R-:W-:Y:S01]  /*3540*/  IMAD.WIDE R24, R6, 0x40, R10 ;  /* 0x0000004006187825 */ /* 0x000fe200078e020a */
[----:B------:R-:W-:Y:S01]  /*3550*/  ULDC.64 UR6, c[0x0][0x5c0] ;  /* 0x0001700000067ab9 */ /* 0x000fe20000000a00 */
[----:B------:R-:W-:Y:S02]  /*3560*/  BSSY B0, `(.L_x_39) ;  /* 0x000046a000007945 */ /* 0x000fe40003800000 */
[----:B------:R-:W-:-:S04]  /*3570*/  IMAD R6, R16, -0x2, R29 ;  /* 0xfffffffe10067824 */ /* 0x000fc800078e021d */
[----:B------:R-:W-:Y:S02]  /*3580*/  IMAD.IADD R6, R6, 0x1, -R33 ;  /* 0x0000000106067824 */ /* 0x000fe400078e0a21 */
[-C--:B0-----:R-:W-:Y:S02]  /*3590*/  IMAD R5, R25, R30.reuse, RZ ;  /* 0x0000001e19057224 */ /* 0x081fe400078e02ff */
[----:B------:R-:W-:-:S04]  /*35a0*/  IMAD.WIDE.U32 R18, R24, R30, R18 ;  /* 0x0000001e18127225 */ /* 0x000fc800078e0012 */
[----:B------:R-:W-:Y:S01]  /*35b0*/  IMAD R21, R24, R31, R5 ;  /* 0x0000001f18157224 */ /* 0x000fe200078e0205 */
[----:B------:R-:W-:Y:S02]  /*35c0*/  LEA R5, P0, R30, R18, 0x3 ;  /* 0x000000121e057211 */ /* 0x000fe400078018ff */
[----:B------:R-:W-:Y:S01]  /*35d0*/  IADD3 R20, P1, R18, UR6, RZ ;  /* 0x0000000612147c10 */ /* 0x000fe2000ff3e0ff */
[----:B------:R-:W-:Y:S01]  /*35e0*/  IMAD.IADD R21, R19, 0x1, R21 ;  /* 0x0000000113157824 */ /* 0x000fe200078e0215 */
[----:B------:R-:W-:-:S04]  /*35f0*/  IADD3 R18, P3, R5, UR6, RZ ;  /* 0x0000000605127c10 */ /* 0x000fc8000ff7e0ff */
[----:B------:R-:W-:Y:S01]  /*3600*/  LEA.HI.X R5, R30, R21, R31, 0x3, P0 ;  /* 0x000000151e057211 */ /* 0x000fe200000f1c1f */
[----:B------:R-:W-:Y:S01]  /*3610*/  IMAD.IADD R30, R17, 0x1, -R28 ;  /* 0x00000001111e7824 */ /* 0x000fe200078e0a1c */
[----:B---3-5:R-:W-:Y:S02]  /*3620*/  FSETP.NEU.AND P0, PT, R15, RZ, PT ;  /* 0x000000ff0f00720b */ /* 0x028fe40003f0d000 */
[----:B------:R-:W-:Y:S02]  /*3630*/  IADD3.X R21, R21, UR7, RZ, P1, !PT ;  /* 0x0000000715157c10 */ /* 0x000fe40008ffe4ff */
[----:B------:R-:W-:-:S09]  /*3640*/  IADD3.X R19, R5, UR7, RZ, P3, !PT ;  /* 0x0000000705137c10 */ /* 0x000fd20009ffe4ff */
[----:B------:R-:W-:Y:S05]  /*3650*/  @!P0 BRA `(.L_x_40) ;  /* 0x0000003400608947 */ /* 0x000fea0003800000 */
[----:B------:R-:W-:Y:S01]  /*3660*/  ULDC.64 UR6, c[0x0][0x5b8] ;  /* 0x00016e0000067ab9 */ /* 0x000fe20000000a00 */
[----:B------:R-:W-:Y:S01]  /*3670*/  ULDC.64 UR16, c[0x0][0x5a8] ;  /* 0x00016a0000107ab9 */ /* 0x000fe20000000a00 */
[----:B------:R-:W-:Y:S01]  /*3680*/  IMAD.WIDE.U32 R26, R4, UR6, R26 ;  /* 0x00000006041a7c25 */ /* 0x000fe2000f8e001a */
[----:B------:R-:W-:Y:S01]  /*3690*/  BSSY B1, `(.L_x_41) ;  /* 0x0000010000017945 */ /* 0x000fe20003800000 */
[----:B------:R-:W-:Y:S02]  /*36a0*/  PRMT R28, RZ, 0x7610, R28 ;  /* 0x00007610ff1c7816 */ /* 0x000fe4000000001c */
[----:B------:R-:W-:Y:S01]  /*36b0*/  IMAD R5, R34, UR6, RZ ;  /* 0x0000000622057c24 */ /* 0x000fe2000f8e02ff */
[----:B------:R-:W-:-:S03]  /*36c0*/  IADD3 R26, P0, R33, R26, RZ ;  /* 0x0000001a211a7210 */ /* 0x000fc60007f1e0ff */
[----:B------:R-:W-:Y:S01]  /*36d0*/  IMAD R5, R4, UR7, R5 ;  /* 0x0000000704057c24 */ /* 0x000fe2000f8e0205 */
[----:B------:R-:W-:Y:S02]  /*36e0*/  ULDC.64 UR6, c[0x0][0x5b0] ;  /* 0x00016c0000067ab9 */ /* 0x000fe40000000a00 */
[----:B------:R-:W-:Y:S02]  /*36f0*/  IMAD R29, R25, UR6, RZ ;  /* 0x00000006191d7c24 */ /* 0x000fe4000f8e02ff */
[----:B------:R-:W-:Y:S02]  /*3700*/  IADD3.X R27, R32, R27, R5, P0, !PT ;  /* 0x0000001b201b7210 */ /* 0x000fe400007fe405 */
[----:B------:R-:W-:Y:S01]  /*3710*/  ISETP.GE.AND P0, PT, R30, 0x1, PT ;  /* 0x000000011e00780c */ /* 0x000fe20003f06270 */
[C---:B------:R-:W-:Y:S02]  /*3720*/  IMAD R29, R24.reuse, UR7, R29 ;  /* 0x00000007181d7c24 */ /* 0x040fe4000f8e021d */
[----:B------:R-:W-:Y:S01]  /*3730*/  IMAD.WIDE.U32 R4, R24, UR6, R26 ;  /* 0x0000000618047c25 */ /* 0x000fe2000f8e001a */
[----:B------:R-:W-:-:S02]  /*3740*/  ISETP.LT.OR P4, PT, R6, 0x1, !P0 ;  /* 0x000000010600780c */ /* 0x000fc40004781670 */
[----:B------:R-:W-:-:S04]  /*3750*/  IADD3 R4, P1, R4, UR16, RZ ;  /* 0x0000001004047c10 */ /* 0x000fc8000ff3e0ff */
[----:B------:R-:W-:-:S07]  /*3760*/  IADD3.X R5, R5, UR17, R29, P1, !PT ;  /* 0x0000001105057c10 */ /* 0x000fce0008ffe41d */
[----:B------:R-:W-:Y:S05]  /*3770*/  @P4 BRA `(.L_x_42) ;  /* 0x0000000000044947 */ /* 0x000fea0003800000 */
[----:B------:R0:W5:Y:S02]  /*3780*/  LDG.E.U8 R28, desc[UR14][R4.64] ;  /* 0x0000000e041c7981 */ /* 0x000164000c1e1100 */
.L_x_42:
[----:B------:R-:W-:Y:S05]  /*3790*/  BSYNC B1 ;  /* 0x0000000000017941 */ /* 0x000fea0003800000 */
.L_x_41:
[----:B-----5:R-:W-:Y:S01]  /*37a0*/  LOP3.LUT R28, R28, 0xff, RZ, 0xc0, !PT ;  /* 0x000000ff1c1c7812 */ /* 0x020fe200078ec0ff */
[----:B------:R-:W-:Y:S01]  /*37b0*/  BSSY B1, `(.L_x_43) ;  /* 0x000000b000017945 */ /* 0x000fe20003800000 */
[----:B------:R-:W-:Y:S02]  /*37c0*/  ISETP.LT.OR P3, PT, R6, 0x2, !P0 ;  /* 0x000000020600780c */ /* 0x000fe40004761670 */
[----:B------:R-:W-:-:S05]  /*37d0*/  F2FP.F16.E4M3.UNPACK_B R28, R28 ;  /* 0x0000001cff1c723e */ /* 0x000fca00020006ff */
[----:B------:R-:W-:-:S05]  /*37e0*/  HADD2.F32 R28, -RZ, R28.H0_H0 ;  /* 0x2000001cff1c7230 */ /* 0x000fca0000004100 */
[----:B------:R-:W-:-:S04]  /*37f0*/  FMUL R28, R28, R15 ;  /* 0x0000000f1c1c7220 */ /* 0x000fc80000400000 */
[----:B--2---:R-:W-:-:S05]  /*3800*/  FFMA R28, R151, R14, R28 ;  /* 0x0000000e971c7223 */ /* 0x004fca000000001c */
[----:B------:R-:W-:Y:S02]  /*3810*/  F2FP.SATFINITE.E4M3.F32.PACK_AB_MERGE_C R29, RZ, R28, RZ ;  /* 0x0000001cff1d723e */ /* 0x000fe400048070ff */
[----:B------:R-:W-:-:S03]  /*3820*/  PRMT R28, RZ, 0x7610, R28 ;  /* 0x00007610ff1c7816 */ /* 0x000fc6000000001c */
[----:B------:R1:W-:Y:S01]  /*3830*/  @!P4 STG.E.U8 desc[UR14][R20.64], R29 ;  /* 0x0000001d1400c986 */ /* 0x0003e2000c10110e */
[----:B------:R-:W-:Y:S05]  /*3840*/  @P3 BRA `(.L_x_44) ;  /* 0x0000000000043947 */ /* 0x000fea0003800000 */
[----:B------:R2:W5:Y:S02]  /*3850*/  LDG.E.U8 R28, desc[UR14][R4.64+0x1] ;  /* 0x0000010e041c7981 */ /* 0x000564000c1e1100 */
.L_x_44:
[----:B------:R-:W-:Y:S05]  /*3860*/  BSYNC B1 ;  /* 0x0000000000017941 */ /* 0x000fea0003800000 */
.L_x_43:
[----:B-----5:R-:W-:Y:S01]  /*3870*/  LOP3.LUT R28, R28, 0xff, RZ, 0xc0, !PT ;  /* 0x000000ff1c1c7812 */ /* 0x020fe200078ec0ff */
[----:B------:R-:W-:Y:S01]  /*3880*/  BSSY B1, `(.L_x_45) ;  /* 0x0000013000017945 */ /* 0x000fe20003800000 */
[----:B-1----:R-:W-:Y:S02]  /*3890*/  IADD3 R29, P1, R24, 0x8, RZ ;  /* 0x00000008181d7810 */ /* 0x002fe40007f3e0ff */
[----:B------:R-:W-:-:S03]  /*38a0*/  F2FP.F16.E4M3.UNPACK_B R28, R28 ;  /* 0x0000001cff1c723e */ /* 0x000fc600020006ff */
[----:B------:R-:W-:Y:S01]  /*38b0*/  IMAD.X R24, RZ, RZ, R25, P1 ;  /* 0x000000ffff187224 */ /* 0x000fe200008e0619 */
[----:B------:R-:W-:Y:S01]  /*38c0*/  ISETP.GE.AND P1, PT, R30, 0x9, PT ;  /* 0x000000091e00780c */ /* 0x000fe20003f26270 */
[----:B------:R-:W-:Y:S02]  /*38d0*/  HADD2.F32 R28, -RZ, R28.H0_H0 ;  /* 0x2000001cff1c7230 */ /* 0x000fe40000004100 */
[----:B------:R-:W-:Y:S01]  /*38e0*/  IMAD R24, R24, UR6, RZ ;  /* 0x0000000618187c24 */ /* 0x000fe2000f8e02ff */
[----:B------:R-:W-:Y:S01]  /*38f0*/  ISETP.LT.OR P5, PT, R6, 0x1, !P1 ;  /* 0x000000010600780c */ /* 0x000fe20004fa1670 */
[----:B------:R-:W-:-:S04]  /*3900*/  IMAD.WIDE.U32 R26, R29, UR6, R26 ;  /* 0x000000061d1a7c25 */ /* 0x000fc8000f8e001a */
[----:B------:R-:W-:Y:S01]  /*3910*/  FMUL R25, R28, R15 ;  /* 0x0000000f1c197220 */ /* 0x000fe20000400000 */
[----:B------:R-:W-:-:S03]  /*3920*/  IMAD R29, R29, UR7, R24 ;  /* 0x000000071d1d7c24 */ /* 0x000fc6000f8e0218 */
[----:B------:R-:W-:Y:S01]  /*3930*/  FFMA R25, R146, R14, R25 ;  /* 0x0000000e92197223 */ /* 0x000fe20000000019 */
[----:B------:R-:W-:Y:S02]  /*3940*/  IADD3 R24, P4, R26, UR16, RZ ;  /* 0x000000101a187c10 */ /* 0x000fe4000ff9e0ff */
[----:B------:R-:W-:Y:S02]  /*3950*/  PRMT R26, RZ, 0x7610, R26 ;  /* 0x00007610ff1a7816 */ /* 0x000fe4000000001a */
[----:B------:R-:W-:Y:S02]  /*3960*/  F2FP.SATFINITE.E4M3.F32.PACK_AB_MERGE_C R31, RZ, R25, RZ ;  /* 0x00000019ff1f723e */ /* 0x000fe400048070ff */
[----:B------:R-:W-:-:S03]  /*3970*/  IADD3.X R25, R27, UR17, R29, P4, !PT ;  /* 0x000000111b197c10 */ /* 0x000fc6000a7fe41d */
[----:B------:R1:W-:Y:S01]  /*3980*/  @!P3 STG.E.U8 desc[UR14][R20.64+0x1], R31 ;  /* 0x0000011f1400b986 */ /* 0x0003e2000c10110e */
[----:B------:R-:W-:Y:S05]  /*3990*/  @P5 BRA `(.L_x_46) ;  /* 0x0000000000045947 */ /* 0x000fea0003800000 */
[----:B------:R3:W5:Y:S02]  /*39a0*/  LDG.E.U8 R26, desc[UR14][R24.64] ;  /* 0x0000000e181a7981 */ /* 0x000764000c1e1100 */
.L_x_46:
[----:B------:R-:W-:Y:S05]  /*39b0*/  BSYNC B1 ;  /* 0x0000000000017941 */ /* 0x000fea0003800000 */
.L_x_45:
[----:B-----5:R-:W-:Y:S01]  /*39c0*/  LOP3.LUT R26, R26, 0xff, RZ, 0xc0, !PT ;  /* 0x000000ff1a1a7812 */ /* 0x020fe200078ec0ff */
[----:B------:R-:W-:Y:S01]  /*39d0*/  BSSY B1, `(.L_x_47) ;  /* 0x000000b000017945 */ /* 0x000fe20003800000 */
[----:B------:R-:W-:Y:S02]  /*39e0*/  ISETP.LT.OR P3, PT, R6, 0x2, !P1 ;  /* 0x000000020600780c */ /* 0x000fe40004f61670 */
[----:B------:R-:W-:-:S05]  /*39f0*/  F2FP.F16.E4M3.UNPACK_B R26, R26 ;  /* 0x0000001aff1a723e */ /* 0x000fca00020006ff */
[----:B------:R-:W-:-:S05]  /*3a00*/  HADD2.F32 R26, -RZ, R26.H0_H0 ;  /* 0x2000001aff1a7230 */ /* 0x000fca0000004100 */
[----:B------:R-:W-:-:S04]  /*3a10*/  FMUL R26, R26, R15 ;  /* 0x0000000f1a1a7220 */ /* 0x000fc80000400000 */
[----:B------:R-:W-:-:S05]  /*3a20*/  FFMA R26, R149, R14, R26 ;  /* 0x0000000e951a7223 */ /* 0x000fca000000001a */
[----:B------:R-:W-:Y:S02]  /*3a30*/  F2FP.SATFINITE.E4M3.F32.PACK_AB_MERGE_C R27, RZ, R26, RZ ;  /* 0x0000001aff1b723e */ /* 0x000fe400048070ff */
[----:B------:R-:W-:-:S03]  /*3a40*/  PRMT R26, RZ, 0x7610, R26 ;  /* 0x00007610ff1a7816 */ /* 0x000fc6000000001a */
[----:B------:R4:W-:Y:S01]  /*3a50*/  @!P5 STG.E.U8 desc[UR14][R18.64], R27 ;  /* 0x0000001b1200d986 */ /* 0x0009e2000c10110e */
[----:B------:R-:W-:Y:S05]  /*3a60*/  @P3 BRA `(.L_x_48) ;  /* 0x0000000000043947 */ /* 0x000fea0003800000 */
[----:B------:R0:W5:Y:S02]  /*3a70*/  LDG.E.U8 R26, desc[UR14][R24.64+0x1] ;  /* 0x0000010e181a7981 */ /* 0x000164000c1e1100 */
.L_x_48:
[----:B------:R-:W-:Y:S05]  /*3a80*/  BSYNC B1 ;  /* 0x0000000000017941 */ /* 0x000fea0003800000 */
.L_x_47:
[----:B-----5:R-:W-:Y:S01]  /*3a90*/  LOP3.LUT R26, R26, 0xff, RZ, 0xc0, !PT ;  /* 0x000000ff1a1a7812 */ /* 0x020fe200078ec0ff */
[----:B------:R-:W-:Y:S01]  /*3aa0*/  BSSY B1, `(.L_x_49) ;  /* 0x000000b000017945 */ /* 0x000fe20003800000 */
[----:B------:R-:W-:Y:S02]  /*3ab0*/  ISETP.LT.OR P4, PT, R6, 0x9, !P0 ;  /* 0x000000090600780c */ /* 0x000fe40004781670 */
[----:B------:R-:W-:-:S05]  /*3ac0*/  F2FP.F16.E4M3.UNPACK_B R26, R26 ;  /* 0x0000001aff1a723e */ /* 0x000fca00020006ff */
[----:B------:R-:W-:-:S05]  /*3ad0*/  HADD2.F32 R26, -RZ, R26.H0_H0 ;  /* 0x2000001aff1a7230 */ /* 0x000fca0000004100 */
[----:B----4-:R-:W-:Y:S01]  /*3ae0*/  FMUL R27, R26, R15 ;  /* 0x0000000f1a1b7220 */ /* 0x010fe20000400000 */
[----:B------:R-:W-:-:S03]  /*3af0*/  PRMT R26, RZ, 0x7610, R26 ;  /* 0x00007610ff1a7816 */ /* 0x000fc6000000001a */
[----:B------:R-:W-:-:S05]  /*3b00*/  FFMA R27, R144, R14, R27 ;  /* 0x0000000e901b7223 */ /* 0x000fca000000001b */
[----:B------:R-:W-:-:S05]  /*3b10*/  F2FP.SATFINITE.E4M3.F32.PACK_AB_MERGE_C R27, RZ, R27, RZ ;  /* 0x0000001bff1b723e */ /* 0x000fca00048070ff */
[----:B------:R4:W-:Y:S01]  /*3b20*/  @!P3 STG.E.U8 desc[UR14][R18.64+0x1], R27 ;  /* 0x0000011b1200b986 */ /* 0x0009e2000c10110e */
[----:B------:R-:W-:Y:S05]  /*3b30*/  @P4 BRA `(.L_x_50) ;  /* 0x0000000000044947 */ /* 0x000fea0003800000 */
[----:B------:R0:W5:Y:S02]  /*3b40*/  LDG.E.U8 R26, desc[UR14][R4.64+0x8] ;  /* 0x0000080e041a7981 */ /* 0x000164000c1e1100 */
.L_x_50:
[----:B------:R-:W-:Y:S05]  /*3b50*/  BSYNC B1 ;  /* 0x0000000000017941 */ /* 0x000fea0003800000 */
.L_x_49:
[----:B-----5:R-:W-:Y:S01]  /*3b60*/  LOP3.LUT R26, R26, 0xff, RZ, 0xc0, !PT ;  /* 0x000000ff1a1a7812 */ /* 0x020fe200078ec0ff */
[----:B------:R-:W-:Y:S01]  /*3b70*/  BSSY B1, `(.L_x_51) ;  /* 0x000000b000017945 */ /* 0x000fe20003800000 */
[----:B------:R-:W-:Y:S02]  /*3b80*/  ISETP.LT.OR P3, PT, R6, 0xa, !P0 ;  /* 0x0000000a0600780c */ /* 0x000fe40004761670 */
[----:B------:R-:W-:-:S05]  /*3b90*/  F2FP.F16.E4M3.UNPACK_B R26, R26 ;  /* 0x0000001aff1a723e */ /* 0x000fca00020006ff */
[----:B------:R-:W-:-:S05]  /*3ba0*/  HADD2.F32 R26, -RZ, R26.H0_H0 ;  /* 0x2000001aff1a7230 */ /* 0x000fca0000004100 */
[----:B------:R-:W-:-:S04]  /*3bb0*/  FMUL R26, R26, R15 ;  /* 0x0000000f1a1a7220 */ /* 0x000fc80000400000 */
[----:B------:R-:W-:-:S05]  /*3bc0*/  FFMA R26, R147, R14, R26 ;  /* 0x0000000e931a7223 */ /* 0x000fca000000001a */
[----:B----4-:R-:W-:Y:S02]  /*3bd0*/  F2FP.SATFINITE.E4M3.F32.PACK_AB_MERGE_C R27, RZ, R26, RZ ;  /* 0x0000001aff1b723e */ /* 0x010fe400048070ff */
[----:B------:R-:W-:-:S03]  /*3be0*/  PRMT R26, RZ, 0x7610, R26 ;  /* 0x00007610ff1a7816 */ /* 0x000fc6000000001a */
[----:B------:R4:W-:Y:S01]  /*3bf0*/  @!P4 STG.E.U8 desc[UR14][R20.64+0x8], R27 ;  /* 0x0000081b1400c986 */ /* 0x0009e2000c10110e */
[----:B------:R-:W-:Y:S05]  /*3c00*/  @P3 BRA `(.L_x_52) ;  /* 0x0000000000043947 */ /* 0x000fea0003800000 */
[----:B------:R0:W5:Y:S02]  /*3c10*/  LDG.E.U8 R26, desc[UR14][R4.64+0x9] ;  /* 0x0000090e041a7981 */ /* 0x000164000c1e1100 */
.L_x_52:
[----:B------:R-:W-:Y:S05]  /*3c20*/  BSYNC B1 ;  /* 0x0000000000017941 */ /* 0x000fea0003800000 */
.L_x_51:
        /* <DEDUP_REMOVED lines=12> */
.L_x_54:
[----:B------:R-:W-:Y:S05]  /*3cf0*/  BSYNC B1 ;  /* 0x0000000000017941 */ /* 0x000fea0003800000 */
.L_x_53:
        /* <DEDUP_REMOVED lines=12> */
.L_x_56:
[----:B------:R-:W-:Y:S05]  /*3dc0*/  BSYNC B1 ;  /* 0x0000000000017941 */ /* 0x000fea0003800000 */
.L_x_55:
        /* <DEDUP_REMOVED lines=12> */
.L_x_58:
[----:B------:R-:W-:Y:S05]  /*3e90*/  BSYNC B1 ;  /* 0x0000000000017941 */ /* 0x000fea0003800000 */
.L_x_57:
        /* <DEDUP_REMOVED lines=12> */
.L_x_60:
[----:B------:R-:W-:Y:S05]  /*3f60*/  BSYNC B1 ;  /* 0x0000000000017941 */ /* 0x000fea0003800000 */
.L_x_59:
        /* <DEDUP_REMOVED lines=12> */
.L_x_62:
[----:B------:R-:W-:Y:S05]  /*4030*/  BSYNC B1 ;  /* 0x0000000000017941 */ /* 0x000fea0003800000 */
.L_x_61:
        /* <DEDUP_REMOVED lines=12> */
.L_x_64:
[----:B------:R-:W-:Y:S05]  /*4100*/  BSYNC B1 ;  /* 0x0000000000017941 */ /* 0x000fea0003800000 */
.L_x_63:
        /* <DEDUP_REMOVED lines=12> */
.L_x_66:
[----:B------:R-:W-:Y:S05]  /*41d0*/  BSYNC B1 ;  /* 0x0000000000017941 */ /* 0x000fea0003800000 */
.L_x_65:
        /* <DEDUP_REMOVED lines=12> */
.L_x_68:
[----:B------:R-:W-:Y:S05]  /*42a0*/  BSYNC B1 ;  /* 0x0000000000017941 */ /* 0x000fea0003800000 */
.L_x_67:
        /* <DEDUP_REMOVED lines=12> */
.L_x_70:
[----:B------:R-:W-:Y:S05]  /*4370*/  BSYNC B1 ;  /* 0x0000000000017941 */ /* 0x000fea0003800000 */
.L_x_69:
        /* <DEDUP_REMOVED lines=12> */
.L_x_72:
[----:B------:R-:W-:Y:S05]  /*4440*/  BSYNC B1 ;  /* 0x0000000000017941 */ /* 0x000fea0003800000 */
.L_x_71:
        /* <DEDUP_REMOVED lines=12> */
.L_x_74:
[----:B------:R-:W-:Y:S05]  /*4510*/  BSYNC B1 ;  /* 0x0000000000017941 */ /* 0x000fea0003800000 */
.L_x_73:
        /* <DEDUP_REMOVED lines=12> */
.L_x_76:
[----:B------:R-:W-:Y:S05]  /*45e0*/  BSYNC B1 ;  /* 0x0000000000017941 */ /* 0x000fea0003800000 */
.L_x_75:
        /* <DEDUP_REMOVED lines=12> */
.L_x_78:
[----:B------:R-:W-:Y:S05]  /*46b0*/  BSYNC B1 ;  /* 0x0000000000017941 */ /* 0x000fea0003800000 */
.L_x_77:
        /* <DEDUP_REMOVED lines=12> */
.L_x_80:
[----:B------:R-:W-:Y:S05]  /*4780*/  BSYNC B1 ;  /* 0x0000000000017941 */ /* 0x000fea0003800000 */
.L_x_79:
        /* <DEDUP_REMOVED lines=12> */
.L_x_82:
[----:B------:R-:W-:Y:S05]  /*4850*/  BSYNC B1 ;  /* 0x0000000000017941 */ /* 0x000fea0003800000 */
.L_x_81:
        /* <DEDUP_REMOVED lines=12> */
.L_x_84:
[----:B------:R-:W-:Y:S05]  /*4920*/  BSYNC B1 ;  /* 0x0000000000017941 */ /* 0x000fea0003800000 */
.L_x_83:
        /* <DEDUP_REMOVED lines=12> */
.L_x_86:
[----:B------:R-:W-:Y:S05]  /*49f0*/  BSYNC B1 ;  /* 0x0000000000017941 */ /* 0x000fea0003800000 */
.L_x_85:
        /* <DEDUP_REMOVED lines=12> */
.L_x_88:
[----:B------:R-:W-:Y:S05]  /*4ac0*/  BSYNC B1 ;  /* 0x0000000000017941 */ /* 0x000fea0003800000 */
.L_x_87:
        /* <DEDUP_REMOVED lines=12> */
.L_x_90:
[----:B------:R-:W-:Y:S05]  /*4b90*/  BSYNC B1 ;  /* 0x0000000000017941 */ /* 0x000fea0003800000 */
.L_x_89:
        /* <DEDUP_REMOVED lines=12> */
.L_x_92:
[----:B------:R-:W-:Y:S05]  /*4c60*/  BSYNC B1 ;  /* 0x0000000000017941 */ /* 0x000fea0003800000 */
.L_x_91:
        /* <DEDUP_REMOVED lines=12> */
.L_x_94:
[----:B------:R-:W-:Y:S05]  /*4d30*/  BSYNC B1 ;  /* 0x0000000000017941 */ /* 0x000fea0003800000 */
.L_x_93:
        /* <DEDUP_REMOVED lines=12> */
.L_x_96:
[----:B------:R-:W-:Y:S05]  /*4e00*/  BSYNC B1 ;  /* 0x0000000000017941 */ /* 0x000fea0003800000 */
.L_x_95:
        /* <DEDUP_REMOVED lines=12> */
.L_x_98:
[----:B------:R-:W-:Y:S05]  /*4ed0*/  BSYNC B1 ;  /* 0x0000000000017941 */ /* 0x000fea0003800000 */
.L_x_97:
        /* <DEDUP_REMOVED lines=12> */
.L_x_100:
[----:B------:R-:W-:Y:S05]  /*4fa0*/  BSYNC B1 ;  /* 0x0000000000017941 */ /* 0x000fea0003800000 */
.L_x_99:
        /* <DEDUP_REMOVED lines=12> */
.L_x_102:
[----:B------:R-:W-:Y:S05]  /*5070*/  BSYNC B1 ;  /* 0x0000000000017941 */ /* 0x000fea0003800000 */
.L_x_101:
        /* <DEDUP_REMOVED lines=12> */
.L_x_104:
[----:B------:R-:W-:Y:S05]  /*5140*/  BSYNC B1 ;  /* 0x0000000000017941 */ /* 0x000fea0003800000 */
.L_x_103:
        /* <DEDUP_REMOVED lines=12> */
.L_x_106:
[----:B------:R-:W-:Y:S05]  /*5210*/  BSYNC B1 ;  /* 0x0000000000017941 */ /* 0x000fea0003800000 */
.L_x_105:
        /* <DEDUP_REMOVED lines=12> */
.L_x_108:
[----:B------:R-:W-:Y:S05]  /*52e0*/  BSYNC B1 ;  /* 0x0000000000017941 */ /* 0x000fea0003800000 */
.L_x_107:
        /* <DEDUP_REMOVED lines=12> */
.L_x_110:
[----:B------:R-:W-:Y:S05]  /*53b0*/  BSYNC B1 ;  /* 0x0000000000017941 */ /* 0x000fea0003800000 */
.L_x_109:
        /* <DEDUP_REMOVED lines=12> */
.L_x_112:
[----:B------:R-:W-:Y:S05]  /*5480*/  BSYNC B1 ;  /* 0x0000000000017941 */ /* 0x000fea0003800000 */
.L_x_111:
        /* <DEDUP_REMOVED lines=12> */
.L_x_114:
[----:B------:R-:W-:Y:S05]  /*5550*/  BSYNC B1 ;  /* 0x0000000000017941 */ /* 0x000fea0003800000 */
.L_x_113:
        /* <DEDUP_REMOVED lines=12> */
.L_x_116:
[----:B------:R-:W-:Y:S05]  /*5620*/  BSYNC B1 ;  /* 0x0000000000017941 */ /* 0x000fea0003800000 */
.L_x_115:
        /* <DEDUP_REMOVED lines=12> */
.L_x_118:
[----:B------:R-:W-:Y:S05]  /*56f0*/  BSYNC B1 ;  /* 0x0000000000017941 */ /* 0x000fea0003800000 */
.L_x_117:
        /* <DEDUP_REMOVED lines=12> */
.L_x_120:
[----:B------:R-:W-:Y:S05]  /*57c0*/  BSYNC B1 ;  /* 0x0000000000017941 */ /* 0x000fea0003800000 */
.L_x_119:
        /* <DEDUP_REMOVED lines=12> */
.L_x_122:
[----:B------:R-:W-:Y:S05]  /*5890*/  BSYNC B1 ;  /* 0x0000000000017941 */ /* 0x000fea0003800000 */
.L_x_121:
        /* <DEDUP_REMOVED lines=12> */
.L_x_124:
[----:B------:R-:W-:Y:S05]  /*5960*/  BSYNC B1 ;  /* 0x0000000000017941 */ /* 0x000fea0003800000 */
.L_x_123:
        /* <DEDUP_REMOVED lines=12> */
.L_x_126:
[----:B------:R-:W-:Y:S05]  /*5a30*/  BSYNC B1 ;  /* 0x0000000000017941 */ /* 0x000fea0003800000 */
.L_x_125:
        /* <DEDUP_REMOVED lines=12> */
.L_x_128:
[----:B------:R-:W-:Y:S05]  /*5b00*/  BSYNC B1 ;  /* 0x0000000000017941 */ /* 0x000fea0003800000 */
.L_x_127:
        /* <DEDUP_REMOVED lines=12> */
.L_x_130:
[----:B------:R-:W-:Y:S05]  /*5bd0*/  BSYNC B1 ;  /* 0x0000000000017941 */ /* 0x000fea0003800000 */
.L_x_129:
        /* <DEDUP_REMOVED lines=12> */
.L_x_132:
[----:B------:R-:W-:Y:S05]  /*5ca0*/  BSYNC B1 ;  /* 0x0000000000017941 */ /* 0x000fea0003800000 */
.L_x_131:
        /* <DEDUP_REMOVED lines=12> */
.L_x_134:
[----:B------:R-:W-:Y:S05]  /*5d70*/  BSYNC B1 ;  /* 0x0000000000017941 */ /* 0x000fea0003800000 */
.L_x_133:
        /* <DEDUP_REMOVED lines=12> */
.L_x_136:
[----:B------:R-:W-:Y:S05]  /*5e40*/  BSYNC B1 ;  /* 0x0000000000017941 */ /* 0x000fea0003800000 */
.L_x_135:
        /* <DEDUP_REMOVED lines=12> */
.L_x_138:
[----:B------:R-:W-:Y:S05]  /*5f10*/  BSYNC B1 ;  /* 0x0000000000017941 */ /* 0x000fea0003800000 */
.L_x_137:
        /* <DEDUP_REMOVED lines=12> */
.L_x_140:
[----:B------:R-:W-:Y:S05]  /*5fe0*/  BSYNC B1 ;  /* 0x0000000000017941 */ /* 0x000fea0003800000 */
.L_x_139:
        /* <DEDUP_REMOVED lines=12> */
.L_x_142:
[----:B------:R-:W-:Y:S05]  /*60b0*/  BSYNC B1 ;  /* 0x0000000000017941 */ /* 0x000fea0003800000 */
.L_x_141:
        /* <DEDUP_REMOVED lines=12> */
.L_x_144:
[----:B------:R-:W-:Y:S05]  /*6180*/  BSYNC B1 ;  /* 0x0000000000017941 */ /* 0x000fea0003800000 */
.L_x_143:
        /* <DEDUP_REMOVED lines=12> */
.L_x_146:
[----:B------:R-:W-:Y:S05]  /*6250*/  BSYNC B1 ;  /* 0x0000000000017941 */ /* 0x000fea0003800000 */
.L_x_145:
        /* <DEDUP_REMOVED lines=12> */
.L_x_148:
[----:B------:R-:W-:Y:S05]  /*6320*/  BSYNC B1 ;  /* 0x0000000000017941 */ /* 0x000fea0003800000 */
.L_x_147:
        /* <DEDUP_REMOVED lines=12> */
.L_x_150:
[----:B------:R-:W-:Y:S05]  /*63f0*/  BSYNC B1 ;  /* 0x0000000000017941 */ /* 0x000fea0003800000 */
.L_x_149:
        /* <DEDUP_REMOVED lines=12> */
.L_x_152:
[----:B------:R-:W-:Y:S05]  /*64c0*/  BSYNC B1 ;  /* 0x0000000000017941 */ /* 0x000fea0003800000 */
.L_x_151:
        /* <DEDUP_REMOVED lines=12> */
.L_x_154:
[----:B------:R-:W-:Y:S05]  /*6590*/  BSYNC B1 ;  /* 0x0000000000017941 */ /* 0x000fea0003800000 */
.L_x_153:
        /* <DEDUP_REMOVED lines=12> */
.L_x_156:
[----:B------:R-:W-:Y:S05]  /*6660*/  BSYNC B1 ;  /* 0x0000000000017941 */ /* 0x000fea0003800000 */
.L_x_155:
        /* <DEDUP_REMOVED lines=12> */
.L_x_158:
[----:B------:R-:W-:Y:S05]  /*6730*/  BSYNC B1 ;  /* 0x0000000000017941 */ /* 0x000fea0003800000 */
.L_x_157:
        /* <DEDUP_REMOVED lines=12> */
.L_x_160:
[----:B------:R-:W-:Y:S05]  /*6800*/  BSYNC B1 ;  /* 0x0000000000017941 */ /* 0x000fea0003800000 */
.L_x_159:
        /* <DEDUP_REMOVED lines=12> */
.L_x_162:
[----:B------:R-:W-:Y:S05]  /*68d0*/  BSYNC B1 ;  /* 0x0000000000017941 */ /* 0x000fea0003800000 */
.L_x_161:
[----:B-----5:R-:W-:Y:S01]  /*68e0*/  LOP3.LUT R26, R26, 0xff, RZ, 0xc0, !PT ;  /* 0x000000ff1a1a7812 */ /* 0x020fe200078ec0ff */
[----:B------:R-:W-:Y:S01]  /*68f0*/  BSSY B1, `(.L_x_163) ;  /* 0x000000b000017945 */ /* 0x000fe20003800000 */
[----:B------:R-:W-:Y:S02]  /*6900*/  ISETP.LT.OR P0, PT, R6, 0x7a, !P0 ;  /* 0x0000007a0600780c */ /* 0x000fe40004701670 */
[----:B------:R-:W-:-:S05]  /*6910*/  F2FP.F16.E4M3.UNPACK_B R26, R26 ;  /* 0x0000001aff1a723e */ /* 0x000fca00020006ff */
[----:B------:R-:W-:-:S05]  /*6920*/  HADD2.F32 R26, -RZ, R26.H0_H0 ;  /* 0x2000001aff1a7230 */ /* 0x000fca0000004100 */
[----:B------:R-:W-:-:S04]  /*6930*/  FMUL R26, R26, R15 ;  /* 0x0000000f1a1a7220 */ /* 0x000fc80000400000 */
[----:B------:R-:W-:Y:S01]  /*6940*/  FFMA R26, R23, R14, R26 ;  /* 0x0000000e171a7223 */ /* 0x000fe2000000001a */
[----:B------:R-:W-:-:S04]  /*6950*/  PRMT R23, RZ, 0x7610, R23 ;  /* 0x00007610ff177816 */ /* 0x000fc80000000017 */
[----:B----4-:R-:W-:-:S05]  /*6960*/  F2FP.SATFINITE.E4M3.F32.PACK_AB_MERGE_C R27, RZ, R26, RZ ;  /* 0x0000001aff1b723e */ /* 0x010fca00048070ff */
[----:B------:R4:W-:Y:S01]  /*6970*/  @!P4 STG.E.U8 desc[UR14][R20.64+0x78], R27 ;  /* 0x0000781b1400c986 */ /* 0x0009e2000c10110e */
[----:B------:R-:W-:Y:S05]  /*6980*/  @P0 BRA `(.L_x_164) ;  /* 0x0000000000040947 */ /* 0x000fea0003800000 */
[----:B------:R0:W5:Y:S02]  /*6990*/  LDG.E.U8 R23, desc[UR14][R4.64+0x79] ;  /* 0x0000790e04177981 */ /* 0x000164000c1e1100 */
.L_x_164:
[----:B------:R-:W-:Y:S05]  /*69a0*/  BSYNC B1 ;  /* 0x0000000000017941 */ /* 0x000fea0003800000 */
.L_x_163:
[----:B-----5:R-:W-:Y:S01]  /*69b0*/  LOP3.LUT R23, R23, 0xff, RZ, 0xc0, !PT ;  /* 0x000000ff17177812 */ /* 0x020fe200078ec0ff */
[----:B------:R-:W-:Y:S01]  /*69c0*/  BSSY B1, `(.L_x_165) ;  /* 0x000000b000017945 */ /* 0x000fe20003800000 */
[----:B------:R-:W-:Y:S02]  /*69d0*/  ISETP.LT.OR P3, PT, R6, 0x79, !P1 ;  /* 0x000000790600780c */ /* 0x000fe40004f61670 */
[----:B------:R-:W-:-:S05]  /*69e0*/  F2FP.F16.E4M3.UNPACK_B R23, R23 ;  /* 0x00000017ff17723e */ /* 0x000fca00020006ff */
[----:B0-2---:R-:W-:-:S05]  /*69f0*/  HADD2.F32 R4, -RZ, R23.H0_H0 ;  /* 0x20000017ff047230 */ /* 0x005fca0000004100 */
[----:B------:R-:W-:Y:S01]  /*6a00*/  FMUL R5, R4, R15 ;  /* 0x0000000f04057220 */ /* 0x000fe20000400000 */
[----:B------:R-:W-:-:S03]  /*6a10*/  PRMT R4, RZ, 0x7610, R4 ;  /* 0x00007610ff047816 */ /* 0x000fc60000000004 */
[----:B------:R-:W-:-:S05]  /*6a20*/  FFMA R5, R22, R14, R5 ;  /* 0x0000000e16057223 */ /* 0x000fca0000000005 */
[----:B------:R-:W-:-:S05]  /*6a30*/  F2FP.SATFINITE.E4M3.F32.PACK_AB_MERGE_C R5, RZ, R5, RZ ;  /* 0x00000005ff05723e */ /* 0x000fca00048070ff */
[----:B------:R0:W-:Y:S01]  /*6a40*/  @!P0 STG.E.U8 desc[UR14][R20.64+0x79], R5 ;  /* 0x0000790514008986 */ /* 0x0001e2000c10110e */
[----:B------:R-:W-:Y:S05]  /*6a50*/  @P3 BRA `(.L_x_166) ;  /* 0x0000000000043947 */ /* 0x000fea0003800000 */
[----:B------:R2:W5:Y:S02]  /*6a60*/  LDG.E.U8 R4, desc[UR14][R24.64+0x78] ;  /* 0x0000780e18047981 */ /* 0x000564000c1e1100 */
.L_x_166:
[----:B------:R-:W-:Y:S05]  /*6a70*/  BSYNC B1 ;  /* 0x0000000000017941 */ /* 0x000fea0003800000 */
.L_x_165:
[----:B-----5:R-:W-:Y:S01]  /*6a80*/  LOP3.LUT R4, R4, 0xff, RZ, 0xc0, !PT ;  /* 0x000000ff04047812 */ /* 0x020fe200078ec0ff */
[----:B------:R-:W-:Y:S01]  /*6a90*/  BSSY B1, `(.L_x_167) ;  /* 0x000000b000017945 */ /* 0x000fe20003800000 */
[----:B------:R-:W-:Y:S02]  /*6aa0*/  ISETP.LT.OR P1, PT, R6, 0x7a, !P1 ;  /* 0x0000007a0600780c */ /* 0x000fe40004f21670 */
[----:B------:R-:W-:-:S05]  /*6ab0*/  F2FP.F16.E4M3.UNPACK_B R4, R4 ;  /* 0x00000004ff04723e */ /* 0x000fca00020006ff */
[----:B------:R-:W-:-:S05]  /*6ac0*/  HADD2.F32 R4, -RZ, R4.H0_H0 ;  /* 0x20000004ff047230 */ /* 0x000fca0000004100 */
[----:B------:R-:W-:-:S04]  /*6ad0*/  FMUL R4, R4, R15 ;  /* 0x0000000f04047220 */ /* 0x000fc80000400000 */
[----:B------:R-:W-:-:S05]  /*6ae0*/  FFMA R4, R89, R14, R4 ;  /* 0x0000000e59047223 */ /* 0x000fca0000000004 */
[----:B0-----:R-:W-:Y:S02]  /*6af0*/  F2FP.SATFINITE.E4M3.F32.PACK_AB_MERGE_C R5, RZ, R4, RZ ;  /* 0x00000004ff05723e */ /* 0x001fe400048070ff */
[----:B------:R-:W-:-:S03]  /*6b00*/  PRMT R4, RZ, 0x7610, R4 ;  /* 0x00007610ff047816 */ /* 0x000fc60000000004 */
[----:B------:R0:W-:Y:S01]  /*6b10*/  @!P3 STG.E.U8 desc[UR14][R18.64+0x78], R5 ;  /* 0x000078051200b986 */ /* 0x0001e2000c10110e */
[----:B------:R-:W-:Y:S05]  /*6b20*/  @P1 BRA `(.L_x_168) ;  /* 0x0000000000041947 */ /* 0x000fea0003800000 */
[----:B------:R0:W5:Y:S02]  /*6b30*/  LDG.E.U8 R4, desc[UR14][R24.64+0x79] ;  /* 0x0000790e18047981 */ /* 0x000164000c1e1100 */
.L_x_168:
[----:B------:R-:W-:Y:S05]  /*6b40*/  BSYNC B1 ;  /* 0x0000000000017941 */ /* 0x000fea0003800000 */
.L_x_167:
[----:B------:R-:W-:Y:S05]  /*6b50*/  @P1 BRA `(.L_x_169) ;  /* 0x0000001000281947 */ /* 0x000fea0003800000 */
[----:B-----5:R-:W-:-:S04]  /*6b60*/  LOP3.LUT R4, R4, 0xff, RZ, 0xc0, !PT ;  /* 0x000000ff04047812 */ /* 0x020fc800078ec0ff */
[----:B------:R-:W-:-:S05]  /*6b70*/  F2FP.F16.E4M3.UNPACK_B R4, R4 ;  /* 0x00000004ff04723e */ /* 0x000fca00020006ff */
[----:B------:R-:W-:-:S05]  /*6b80*/  HADD2.F32 R4, -RZ, R4.H0_H0 ;  /* 0x20000004ff047230 */ /* 0x000fca0000004100 */
[----:B0-----:R-:W-:-:S04]  /*6b90*/  FMUL R5, R4, R15 ;  /* 0x0000000f04057220 */ /* 0x001fc80000400000 */
[----:B------:R-:W-:-:S05]  /*6ba0*/  FFMA R5, R88, R14, R5 ;  /* 0x0000000e58057223 */ /* 0x000fca0000000005 */
[----:B------:R-:W-:-:S05]  /*6bb0*/  F2FP.SATFINITE.E4M3.F32.PACK_AB_MERGE_C R5, RZ, R5, RZ ;  /* 0x00000005ff05723e */ /* 0x000fca00048070ff */
[----:B------:R0:W-:Y:S01]  /*6bc0*/  STG.E.U8 desc[UR14][R18.64+0x79], R5 ;  /* 0x0000790512007986 */ /* 0x0001e2000c10110e */
[----:B------:R-:W-:Y:S05]  /*6bd0*/  BRA `(.L_x_169) ;  /* 0x0000001000087947 */ /* 0x000fea0003800000 */
.L_x_40:
[----:B------:R-:W-:Y:S01]  /*6be0*/  ISETP.GE.AND P1, PT, R30, 0x1, PT ;  /* 0x000000011e00780c */ /* 0x000fe20003f26270 */
[-C--:B--2---:R-:W-:Y:S01]  /*6bf0*/  FMUL R151, R151, R14.reuse ;  /* 0x0000000e97977220 */ /* 0x084fe20000400000 */
[-C--:B------:R-:W-:Y:S01]  /*6c00*/  FMUL R146, R146, R14.reuse ;  /* 0x0000000e92927220 */ /* 0x080fe20000400000 */
[----:B------:R-:W-:Y:S01]  /*6c10*/  ISETP.GE.AND P0, PT, R30, 0x9, PT ;  /* 0x000000091e00780c */ /* 0x000fe20003f06270 */
[-C--:B------:R-:W-:Y:S01]  /*6c20*/  FMUL R149, R149, R14.reuse ;  /* 0x0000000e95957220 */ /* 0x080fe20000400000 */
[----:B------:R-:W-:Y:S01]  /*6c30*/  ISETP.LT.OR P4, PT, R6, 0x1, !P1 ;  /* 0x000000010600780c */ /* 0x000fe20004f81670 */
[-C--:B------:R-:W-:Y:S01]  /*6c40*/  FMUL R144, R144, R14.reuse ;  /* 0x0000000e90907220 */ /* 0x080fe20000400000 */
[----:B------:R-:W-:Y:S01]  /*6c50*/  ISETP.LT.OR P5, PT, R6, 0x2, !P1 ;  /* 0x000000020600780c */ /* 0x000fe20004fa1670 */
[-C--:B------:R-:W-:Y:S01]  /*6c60*/  FMUL R147, R147, R14.reuse ;  /* 0x0000000e93937220 */ /* 0x080fe20000400000 */
[----:B------:R-:W-:Y:S01]  /*6c70*/  F2FP.SATFINITE.E4M3.F32.PACK_AB_MERGE_C R151, RZ, R151, RZ ;  /* 0x00000097ff97723e */ /* 0x000fe200048070ff */
[----:B------:R-:W-:Y:S01]  /*6c80*/  FMUL R142, R142, R14 ;  /* 0x0000000e8e8e7220 */ /* 0x000fe20000400000 */
[----:B------:R-:W-:Y:S01]  /*6c90*/  F2FP.SATFINITE.E4M3.F32.PACK_AB_MERGE_C R5, RZ, R146, RZ ;  /* 0x00000092ff05723e */ /* 0x000fe200048070ff */
[-C--:B------:R-:W-:Y:S01]  /*6ca0*/  FMUL R145, R145, R14.reuse ;  /* 0x0000000e91917220 */ /* 0x080fe20000400000 */
[----:B------:R-:W-:Y:S01]  /*6cb0*/  ISETP.LT.OR P3, PT, R6, 0x1, !P0 ;  /* 0x000000010600780c */ /* 0x000fe20004761670 */
[-C--:B------:R-:W-:Y:S01]  /*6cc0*/  FMUL R140, R140, R14.reuse ;  /* 0x0000000e8c8c7220 */ /* 0x080fe20000400000 */
[C---:B------:R-:W-:Y:S01]  /*6cd0*/  ISETP.LT.OR P6, PT, R6.reuse, 0xa, !P1 ;  /* 0x0000000a0600780c */ /* 0x040fe20004fc1670 */
[-C--:B------:R-:W-:Y:S01]  /*6ce0*/  FMUL R143, R143, R14.reuse ;  /* 0x0000000e8f8f7220 */ /* 0x080fe20000400000 */
[----:B------:R-:W-:Y:S01]  /*6cf0*/  F2FP.SATFINITE.E4M3.F32.PACK_AB_MERGE_C R149, RZ, R149, RZ ;  /* 0x00000095ff95723e */ /* 0x000fe200048070ff */
[----:B------:R-:W-:Y:S01]  /*6d00*/  @!P4 STG.E.U8 desc[UR14][R20.64], R151 ;  /* 0x000000971400c986 */ /* 0x000fe2000c10110e */
[----:B------:R-:W-:Y:S01]  /*6d10*/  ISETP.LT.OR P4, PT, R6, 0x2, !P0 ;  /* 0x000000020600780c */ /* 0x000fe20004781670 */
[----:B------:R-:W-:Y:S01]  /*6d20*/  FMUL R138, R138, R14 ;  /* 0x0000000e8a8a7220 */ /* 0x000fe20000400000 */
[----:B------:R-:W-:Y:S01]  /*6d30*/  F2FP.SATFINITE.E4M3.F32.PACK_AB_MERGE_C R25, RZ, R144, RZ ;  /* 0x00000090ff19723e */ /* 0x000fe200048070ff */
[----:B------:R0:W-:Y:S01]  /*6d40*/  @!P5 STG.E.U8 desc[UR14][R20.64+0x1], R5 ;  /* 0x000001051400d986 */ /* 0x0001e2000c10110e */
[C---:B------:R-:W-:Y:S01]  /*6d50*/  ISETP.LT.OR P5, PT, R6.reuse, 0x9, !P1 ;  /* 0x000000090600780c */ /* 0x040fe20004fa1670 */
[-C--:B------:R-:W-:Y:S01]  /*6d60*/  FMUL R141, R141, R14.reuse ;  /* 0x0000000e8d8d7220 */ /* 0x080fe20000400000 */
[----:B------:R-:W-:Y:S01]  /*6d70*/  F2FP.SATFINITE.E4M3.F32.PACK_AB_MERGE_C R147, RZ, R147, RZ ;  /* 0x00000093ff93723e */ /* 0x000fe200048070ff */
[----:B------:R-:W-:Y:S01]  /*6d80*/  @!P3 STG.E.U8 desc[UR14][R18.64], R149 ;  /* 0x000000951200b986 */ /* 0x000fe2000c10110e */
[----:B------:R-:W-:Y:S01]  /*6d90*/  ISETP.LT.OR P3, PT, R6, 0x9, !P0 ;  /* 0x000000090600780c */ /* 0x000fe20004761670 */
[-C--:B------:R-:W-:Y:S01]  /*6da0*/  FMUL R136, R136, R14.reuse ;  /* 0x0000000e88887220 */ /* 0x080fe20000400000 */
[----:B------:R-:W-:Y:S01]  /*6db0*/  F2FP.SATFINITE.E4M3.F32.PACK_AB_MERGE_C R145, RZ, R145, RZ ;  /* 0x00000091ff91723e */ /* 0x000fe200048070ff */
[-C--:B------:R-:W-:Y:S01]  /*6dc0*/  FMUL R139, R139, R14.reuse ;  /* 0x0000000e8b8b7220 */ /* 0x080fe20000400000 */
[----:B------:R-:W-:Y:S01]  /*6dd0*/  F2FP.SATFINITE.E4M3.F32.PACK_AB_MERGE_C R143, RZ, R143, RZ ;  /* 0x0000008fff8f723e */ /* 0x000fe200048070ff */
[----:B------:R1:W-:Y:S01]  /*6de0*/  @!P4 STG.E.U8 desc[UR14][R18.64+0x1], R25 ;  /* 0x000001191200c986 */ /* 0x0003e2000c10110e */
[----:B------:R-:W-:Y:S01]  /*6df0*/  ISETP.LT.OR P4, PT, R6, 0xa, !P0 ;  /* 0x0000000a0600780c */ /* 0x000fe20004781670 */
[----:B------:R-:W-:Y:S01]  /*6e00*/  FMUL R134, R134, R14 ;  /* 0x0000000e86867220 */ /* 0x000fe20000400000 */
[----:B0-----:R-:W-:Y:S01]  /*6e10*/  F2FP.SATFINITE.E4M3.F32.PACK_AB_MERGE_C R5, RZ, R142, RZ ;  /* 0x0000008eff05723e */ /* 0x001fe200048070ff */
[----:B------:R-:W-:Y:S01]  /*6e20*/  @!P5 STG.E.U8 desc[UR14][R20.64+0x8], R147 ;  /* 0x000008931400d986 */ /* 0x000fe2000c10110e */
[C---:B------:R-:W-:Y:S01]  /*6e30*/  ISETP.LT.OR P5, PT, R6.reuse, 0x11, !P1 ;  /* 0x000000110600780c */ /* 0x040fe20004fa1670 */
[-C--:B------:R-:W-:Y:S01]  /*6e40*/  FMUL R137, R137, R14.reuse ;  /* 0x0000000e89897220 */ /* 0x080fe20000400000 */
[----:B------:R-:W-:Y:S01]  /*6e50*/  F2FP.SATFINITE.E4M3.F32.PACK_AB_MERGE_C R141, RZ, R141, RZ ;  /* 0x0000008dff8d723e */ /* 0x000fe200048070ff */
[----:B------:R0:W-:Y:S01]  /*6e60*/  @!P6 STG.E.U8 desc[UR14][R20.64+0x9], R5 ;  /* 0x000009051400e986 */ /* 0x0001e2000c10110e */
[----:B------:R-:W-:Y:S01]  /*6e70*/  ISETP.LT.OR P6, PT, R6, 0x12, !P1 ;  /* 0x000000120600780c */ /* 0x000fe20004fc1670 */
[----:B------:R-:W-:Y:S01]  /*6e80*/  FMUL R132, R132, R14 ;  /* 0x0000000e84847220 */ /* 0x000fe20000400000 */
[----:B------:R-:W-:Y:S01]  /*6e90*/  F2FP.SATFINITE.E4M3.F32.PACK_AB_MERGE_C R139, RZ, R139, RZ ;  /* 0x0000008bff8b723e */ /* 0x000fe200048070ff */
[----:B------:R-:W-:Y:S01]  /*6ea0*/  @!P3 STG.E.U8 desc[UR14][R18.64+0x8], R145 ;  /* 0x000008911200b986 */ /* 0x000fe2000c10110e */
[----:B-1----:R-:W-:Y:S01]  /*6eb0*/  F2FP.SATFINITE.E4M3.F32.PACK_AB_MERGE_C R25, RZ, R140, RZ ;  /* 0x0000008cff19723e */ /* 0x002fe200048070ff */
[-C--:B------:R-:W-:Y:S01]  /*6ec0*/  FMUL R135, R135, R14.reuse ;  /* 0x0000000e87877220 */ /* 0x080fe20000400000 */
[----:B------:R-:W-:Y:S01]  /*6ed0*/  ISETP.LT.OR P3, PT, R6, 0x11, !P0 ;  /* 0x000000110600780c */ /* 0x000fe20004761670 */
[-C--:B------:R-:W-:Y:S01]  /*6ee0*/  FMUL R130, R130, R14.reuse ;  /* 0x0000000e82827220 */ /* 0x080fe20000400000 */
[----:B------:R-:W-:Y:S01]  /*6ef0*/  F2FP.SATFINITE.E4M3.F32.PACK_AB_MERGE_C R137, RZ, R137, RZ ;  /* 0x00000089ff89723e */ /* 0x000fe200048070ff */
[----:B------:R1:W-:Y:S01]  /*6f00*/  @!P4 STG.E.U8 desc[UR14][R18.64+0x9], R25 ;  /* 0x000009191200c986 */ /* 0x0003e2000c10110e */
[C---:B------:R-:W-:Y:S01]  /*6f10*/  ISETP.LT.OR P4, PT, R6.reuse, 0x12, !P0 ;  /* 0x000000120600780c */ /* 0x040fe20004781670 */
[----:B------:R-:W-:Y:S01]  /*6f20*/  FMUL R133, R133, R14 ;  /* 0x0000000e85857220 */ /* 0x000fe20000400000 */
[----:B0-----:R-:W-:Y:S01]  /*6f30*/  F2FP.SATFINITE.E4M3.F32.PACK_AB_MERGE_C R5, RZ, R138, RZ ;  /* 0x0000008aff05723e */ /* 0x001fe200048070ff */
[----:B------:R-:W-:Y:S01]  /*6f40*/  @!P5 STG.E.U8 desc[UR14][R20.64+0x10], R143 ;  /* 0x0000108f1400d986 */ /* 0x000fe2000c10110e */
[----:B------:R-:W-:Y:S01]  /*6f50*/  ISETP.LT.OR P5, PT, R6, 0x19, !P1 ;  /* 0x000000190600780c */ /* 0x000fe20004fa1670 */
[-C--:B------:R-:W-:Y:S01]  /*6f60*/  FMUL R128, R128, R14.reuse ;  /* 0x0000000e80807220 */ /* 0x080fe20000400000 */
[----:B------:R-:W-:Y:S01]  /*6f70*/  F2FP.SATFINITE.E4M3.F32.PACK_AB_MERGE_C R135, RZ, R135, RZ ;  /* 0x00000087ff87723e */ /* 0x000fe200048070ff */
[----:B------:R0:W-:Y:S01]  /*6f80*/  @!P6 STG.E.U8 desc[UR14][R20.64+0x11], R5 ;  /* 0x000011051400e986 */ /* 0x0001e2000c10110e */
[----:B------:R-:W-:Y:S01]  /*6f90*/  ISETP.LT.OR P6, PT, R6, 0x1a, !P1 ;  /* 0x0000001a0600780c */ /* 0x000fe20004fc1670 */
[-C--:B------:R-:W-:Y:S01]  /*6fa0*/  FMUL R131, R131, R14.reuse ;  /* 0x0000000e83837220 */ /* 0x080fe20000400000 */
[----:B------:R-:W-:Y:S01]  /*6fb0*/  FMUL R126, R126, R14 ;  /* 0x0000000e7e7e7220 */ /* 0x000fe20000400000 */
[----:B-1----:R-:W-:Y:S01]  /*6fc0*/  F2FP.SATFINITE.E4M3.F32.PACK_AB_MERGE_C R25, RZ, R136, RZ ;  /* 0x00000088ff19723e */ /* 0x002fe200048070ff */
[----:B------:R-:W-:Y:S01]  /*6fd0*/  @!P3 STG.E.U8 desc[UR14][R18.64+0x10], R141 ;  /* 0x0000108d1200b986 */ /* 0x000fe2000c10110e */
[C---:B------:R-:W-:Y:S01]  /*6fe0*/  ISETP.LT.OR P3, PT, R6.reuse, 0x19, !P0 ;  /* 0x000000190600780c */ /* 0x040fe20004761670 */
        /* <DEDUP_REMOVED lines=37> */
[-C--:B------:R-:W-:Y:S01]  /*7240*/  FMUL R114, R114, R14.reuse ;  /* 0x0000000e72727220 */ /* 0x080fe20000400000 */
        /* <DEDUP_REMOVED lines=81> */
[C---:B------:R-:W-:Y:S01]  /*7760*/  ISETP.LT.OR P6, PT, R6.reuse, 0x52, !P1 ;  /* 0x000000520600780c */ /* 0x040fe20004fc1670 */
        /* <DEDUP_REMOVED lines=22> */
[----:B------:R-:W-:-:S02]  /*78d0*/  ISETP.LT.OR P3, PT, R6, 0x59, !P0 ;  /* 0x000000590600780c */ /* 0x000fc40004761670 */
[----:B------:R-:W-:Y:S01]  /*78e0*/  F2FP.SATFINITE.E4M3.F32.PACK_AB_MERGE_C R93, RZ, R93, RZ ;  /* 0x0000005dff5d723e */ /* 0x000fe200048070ff */
[----:B------:R1:W-:Y:S01]  /*78f0*/  @!P4 STG.E.U8 desc[UR14][R18.64+0x51], R25 ;  /* 0x000051191200c986 */ /* 0x0003e2000c10110e */
[C---:B------:R-:W-:Y:S02]  /*7900*/  ISETP.LT.OR P4, PT, R6.reuse, 0x5a, !P0 ;  /* 0x0000005a0600780c */ /* 0x040fe40004781670 */
[----:B0-----:R-:W-:Y:S01]  /*7910*/  F2FP.SATFINITE.E4M3.F32.PACK_AB_MERGE_C R5, RZ, R102, RZ ;  /* 0x00000066ff05723e */ /* 0x001fe200048070ff */
[----:B------:R-:W-:Y:S01]  /*7920*/  @!P5 STG.E.U8 desc[UR14][R20.64+0x58], R107 ;  /* 0x0000586b1400d986 */ /* 0x000fe2000c10110e */
[C---:B------:R-:W-:Y:S02]  /*7930*/  ISETP.LT.OR P5, PT, R6.reuse, 0x61, !P1 ;  /* 0x000000610600780c */ /* 0x040fe40004fa1670 */
[----:B------:R-:W-:Y:S01]  /*7940*/  F2FP.SATFINITE.E4M3.F32.PACK_AB_MERGE_C R23, RZ, R23, RZ ;  /* 0x00000017ff17723e */ /* 0x000fe200048070ff */
[----:B------:R0:W-:Y:S01]  /*7950*/  @!P6 STG.E.U8 desc[UR14][R20.64+0x59], R5 ;  /* 0x000059051400e986 */ /* 0x0001e2000c10110e */
[----:B------:R-:W-:-:S02]  /*7960*/  ISETP.LT.OR P6, PT, R6, 0x62, !P1 ;  /* 0x000000620600780c */ /* 0x000fc40004fc1670 */
[----:B------:R-:W-:Y:S01]  /*7970*/  F2FP.SATFINITE.E4M3.F32.PACK_AB_MERGE_C R89, RZ, R89, RZ ;  /* 0x00000059ff59723e */ /* 0x000fe200048070ff */
[----:B------:R-:W-:Y:S01]  /*7980*/  @!P3 STG.E.U8 desc[UR14][R18.64+0x58], R105 ;  /* 0x000058691200b986 */ /* 0x000fe2000c10110e */
[----:B-1----:R-:W-:Y:S02]  /*7990*/  F2FP.SATFINITE.E4M3.F32.PACK_AB_MERGE_C R25, RZ, R100, RZ ;  /* 0x00000064ff19723e */ /* 0x002fe400048070ff */
[C---:B------:R-:W-:Y:S02]  /*79a0*/  ISETP.LT.OR P3, PT, R6.reuse, 0x61, !P0 ;  /* 0x000000610600780c */ /* 0x040fe40004761670 */
[----:B------:R-:W-:Y:S01]  /*79b0*/  F2FP.SATFINITE.E4M3.F32.PACK_AB_MERGE_C R27, RZ, R88, RZ ;  /* 0x00000058ff1b723e */ /* 0x000fe200048070ff */
[----:B------:R1:W-:Y:S01]  /*79c0*/  @!P4 STG.E.U8 desc[UR14][R18.64+0x59], R25 ;  /* 0x000059191200c986 */ /* 0x0003e2000c10110e */
[C---:B------:R-:W-:Y:S02]  /*79d0*/  ISETP.LT.OR P4, PT, R6.reuse, 0x62, !P0 ;  /* 0x000000620600780c */ /* 0x040fe40004781670 */
[----:B0-----:R-:W-:Y:S01]  /*79e0*/  F2FP.SATFINITE.E4M3.F32.PACK_AB_MERGE_C R5, RZ, R98, RZ ;  /* 0x00000062ff05723e */ /* 0x001fe200048070ff */
[----:B------:R-:W-:Y:S01]  /*79f0*/  @!P5 STG.E.U8 desc[UR14][R20.64+0x60], R101 ;  /* 0x000060651400d986 */ /* 0x000fe2000c10110e */
[----:B------:R-:W-:-:S03]  /*7a00*/  ISETP.LT.OR P5, PT, R6, 0x69, !P1 ;  /* 0x000000690600780c */ /* 0x000fc60004fa1670 */
[----:B------:R0:W-:Y:S01]  /*7a10*/  @!P6 STG.E.U8 desc[UR14][R20.64+0x61], R5 ;  /* 0x000061051400e986 */ /* 0x0001e2000c10110e */
[C---:B------:R-:W-:Y:S02]  /*7a20*/  ISETP.LT.OR P6, PT, R6.reuse, 0x6a, !P1 ;  /* 0x0000006a0600780c */ /* 0x040fe40004fc1670 */
[----:B-1----:R-:W-:Y:S01]  /*7a30*/  F2FP.SATFINITE.E4M3.F32.PACK_AB_MERGE_C R25, RZ, R96, RZ ;  /* 0x00000060ff19723e */ /* 0x002fe200048070ff */
[----:B------:R-:W-:Y:S01]  /*7a40*/  @!P3 STG.E.U8 desc[UR14][R18.64+0x60], R103 ;  /* 0x000060671200b986 */ /* 0x000fe2000c10110e */
[----:B------:R-:W-:-:S03]  /*7a50*/  ISETP.LT.OR P3, PT, R6, 0x69, !P0 ;  /* 0x000000690600780c */ /* 0x000fc60004761670 */
        /* <DEDUP_REMOVED lines=12> */
[C---:B------:R-:W-:Y:S01]  /*7b20*/  ISETP.LT.OR P1, PT, R6.reuse, 0x7a, !P1 ;  /* 0x0000007a0600780c */ /* 0x040fe20004f21670 */
[----:B------:R2:W-:Y:S01]  /*7b30*/  @!P5 STG.E.U8 desc[UR14][R20.64+0x70], R95 ;  /* 0x0000705f1400d986 */ /* 0x0005e2000c10110e */
[C---:B------:R-:W-:Y:S02]  /*7b40*/  ISETP.LT.OR P5, PT, R6.reuse, 0x72, !P0 ;  /* 0x000000720600780c */ /* 0x040fe400047a1670 */
[----:B0-----:R-:W-:Y:S01]  /*7b50*/  F2FP.SATFINITE.E4M3.F32.PACK_AB_MERGE_C R5, RZ, R90, RZ ;  /* 0x0000005aff05723e */ /* 0x001fe200048070ff */
[----:B------:R2:W-:Y:S01]  /*7b60*/  @!P6 STG.E.U8 desc[UR14][R20.64+0x71], R91 ;  /* 0x0000715b1400e986 */ /* 0x0005e2000c10110e */
[C---:B------:R-:W-:Y:S02]  /*7b70*/  ISETP.LT.OR P6, PT, R6.reuse, 0x79, !P0 ;  /* 0x000000790600780c */ /* 0x040fe400047c1670 */
[----:B------:R-:W-:Y:S01]  /*7b80*/  ISETP.LT.OR P0, PT, R6, 0x7a, !P0 ;  /* 0x0000007a0600780c */ /* 0x000fe20004701670 */
[----:B------:R2:W-:Y:S01]  /*7b90*/  @!P3 STG.E.U8 desc[UR14][R18.64+0x70], R93 ;  /* 0x0000705d1200b986 */ /* 0x0005e2000c10110e */
[----:B-1----:R-:W-:-:S05]  /*7ba0*/  F2FP.SATFINITE.E4M3.F32.PACK_AB_MERGE_C R25, RZ, R22, RZ ;  /* 0x00000016ff19723e */ /* 0x002fca00048070ff */
[----:B------:R2:W-:Y:S04]  /*7bb0*/  @!P5 STG.E.U8 desc[UR14][R18.64+0x71], R5 ;  /* 0x000071051200d986 */ /* 0x0005e8000c10110e */
[----:B------:R2:W-:Y:S04]  /*7bc0*/  @!P4 STG.E.U8 desc[UR14][R20.64+0x78], R23 ;  /* 0x000078171400c986 */ /* 0x0005e8000c10110e */
[----:B------:R2:W-:Y:S04]  /*7bd0*/  @!P1 STG.E.U8 desc[UR14][R20.64+0x79], R25 ;  /* 0x0000791914009986 */ /* 0x0005e8000c10110e */
[----:B------:R2:W-:Y:S04]  /*7be0*/  @!P6 STG.E.U8 desc[UR14][R18.64+0x78], R89 ;  /* 0x000078591200e986 */ /* 0x0005e8000c10110e */
[----:B------:R2:W-:Y:S02]  /*7bf0*/  @!P0 STG.E.U8 desc[UR14][R18.64+0x79], R27 ;  /* 0x0000791b12008986 */ /* 0x0005e4000c10110e */
.L_x_169:
[----:B------:R-:W-:Y:S05]  /*7c00*/  BSYNC B0 ;  /* 0x0000000000007941 */ /* 0x000fea0003800000 */
.L_x_39:
[C---:B------:R-:W-:Y:S01]  /*7c10*/  LEA R2, P0, R8.reuse, R2, 0x1 ;  /* 0x0000000208027211 */ /* 0x040fe200078008ff */
[----:B------:R-:W-:Y:S01]  /*7c20*/  ULDC.64 UR6, c[0x0][0x650] ;  /* 0x0001940000067ab9 */ /* 0x000fe20000000a00 */
[----:B-----5:R-:W-:Y:S01]  /*7c30*/  IMAD.U32 R4, RZ, RZ, UR12 ;  /* 0x0000000cff047e24 */ /* 0x020fe2000f8e00ff */
[----:B0-2---:R-:W-:Y:S01]  /*7c40*/  PRMT R18, RZ, 0x7610, R18 ;  /* 0x00007610ff127816 */ /* 0x005fe20000000012 */
[----:B------:R-:W-:Y:S01]  /*7c50*/  IMAD.MOV.U32 R6, RZ, RZ, -0x1 ;  /* 0xffffffffff067424 */ /* 0x000fe200078e00ff */
[----:B------:R-:W-:Y:S01]  /*7c60*/  LEA.HI.X R3, R8, R3, R0, 0x1, P0 ;  /* 0x0000000308037211 */ /* 0x000fe200000f0c00 */
[----:B------:R0:W-:Y:S01]  /*7c70*/  SYNCS.ARRIVE.TRANS64.A1T0 RZ, [R4+UR22], RZ ;  /* 0x000000ff04ff79a7 */ /* 0x0001e20008100016 */
[----:B------:R-:W-:Y:S01]  /*7c80*/  ISETP.GE.U32.AND P0, PT, R2, UR6, PT ;  /* 0x0000000602007c0c */ /* 0x000fe2000bf06070 */
[----:B------:R-:W-:-:S03]  /*7c90*/  IMAD.MOV.U32 R5, RZ, RZ, -0x1 ;  /* 0xffffffffff057424 */ /* 0x000fc600078e00ff */
[----:B------:R-:W-:Y:S01]  /*7ca0*/  ISETP.GE.U32.AND.EX P0, PT, R3, UR7, PT, P0 ;  /* 0x0000000703007c0c */ /* 0x000fe2000bf06100 */
[----:B0-----:R-:W-:-:S12]  /*7cb0*/  IMAD.MOV.U32 R4, RZ, RZ, -0x1 ;  /* 0xffffffffff047424 */ /* 0x001fd800078e00ff */
[----:B------:R-:W-:Y:S05]  /*7cc0*/  @P0 BRA `(.L_x_170) ;  /* 0x0000000400600947 */ /* 0x000fea0003800000 */
[----:B------:R-:W0:Y:S01]  /*7cd0*/  S2R R28, SR_CTAID.X ;  /* 0x00000000001c7919 */ /* 0x000e220000002500 */
[----:B------:R-:W2:Y:S01]  /*7ce0*/  LDC.64 R22, c[0x0][0x628] ;  /* 0x00018a00ff167b82 */ /* 0x000ea20000000a00 */
[----:B------:R-:W-:Y:S01]  /*7cf0*/  ULDC UR6, c[0x0][0x150] ;  /* 0x0000540000067ab9 */ /* 0x000fe20000000800 */
[----:B-1--4-:R-:W-:Y:S01]  /*7d00*/  IMAD.MOV.U32 R20, RZ, RZ, R2 ;  /* 0x000000ffff147224 */ /* 0x012fe200078e0002 */
[----:B------:R-:W1:Y:S01]  /*7d10*/  S2R R30, SR_CTAID.Y ;  /* 0x00000000001e7919 */ /* 0x000e620000002600 */
[----:B------:R-:W-:-:S04]  /*7d20*/  IMAD.MOV.U32 R21, RZ, RZ, R3 ;  /* 0x000000ffff157224 */ /* 0x000fc800078e0003 */
[----:B------:R-:W4:Y:S08]  /*7d30*/  LDC R31, c[0x0][0x144] ;  /* 0x00005100ff1f7b82 */ /* 0x000f300000000800 */
[----:B------:R-:W1:Y:S08]  /*7d40*/  LDC R6, c[0x0][0x630] ;  /* 0x00018c00ff067b82 */ /* 0x000e700000000800 */
[----:B------:R-:W1:Y:S01]  /*7d50*/  LDC.64 R26, c[0x0][0x620] ;  /* 0x00018800ff1a7b82 */ /* 0x000e620000000a00 */
[----:B--2---:R-:W-:-:S04]  /*7d60*/  ISETP.NE.U32.AND P0, PT, R22, RZ, PT ;  /* 0x000000ff1600720c */ /* 0x004fc80003f05070 */
[----:B------:R-:W-:Y:S02]  /*7d70*/  ISETP.NE.AND.EX P0, PT, R23, RZ, PT, P0 ;  /* 0x000000ff1700720c */ /* 0x000fe40003f05300 */
[----:B0-----:R-:W-:-:S05]  /*7d80*/  I2FP.F32.U32 R4, R28 ;  /* 0x0000001c00047245 */ /* 0x001fca0000201000 */
[----:B------:R-:W-:-:S04]  /*7d90*/  FMUL R4, R4, UR6 ;  /* 0x0000000604047c20 */ /* 0x000fc80008400000 */
[----:B------:R0:W2:Y:S02]  /*7da0*/  F2I.U32.TRUNC.NTZ R29, R4 ;  /* 0x00000004001d7305 */ /* 0x0000a4000020f000 */
[----:B----4-:R-:W-:Y:S05]  /*7db0*/  @!P0 BRA `(.L_x_171) ;  /* 0x0000000000288947 */ /* 0x010fea0003800000 */
[----:B------:R-:W4:Y:S02]  /*7dc0*/  LDC R5, c[0x0][0x634] ;  /* 0x00018d00ff057b82 */ /* 0x000f240000000800 */
[----:B----4-:R-:W-:-:S05]  /*7dd0*/  IADD3 R21, P0, R2, R5, RZ ;  /* 0x0000000502157210 */ /* 0x010fca0007f1e0ff */
[----:B---3--:R-:W-:-:S04]  /*7de0*/  IMAD.X R25, RZ, RZ, R3, P0 ;  /* 0x000000ffff197224 */ /* 0x008fc800000e0603 */
[----:B0-----:R-:W-:-:S04]  /*7df0*/  IMAD.WIDE.U32 R4, R25, R22, RZ ;  /* 0x0000001619047225 */ /* 0x001fc800078e00ff */
[----:B------:R-:W-:-:S04]  /*7e00*/  IMAD.WIDE.U32 R18, P0, R21, R23, R4 ;  /* 0x0000001715127225 */ /* 0x000fc80007800004 */
[----:B------:R-:W-:-:S04]  /*7e10*/  IMAD.WIDE.U32 R4, R21, R22, RZ ;  /* 0x0000001615047225 */ /* 0x000fc800078e00ff */
[----:B------:R-:W-:Y:S01]  /*7e20*/  IMAD.X R21, RZ, RZ, RZ, P0 ;  /* 0x000000ffff157224 */ /* 0x000fe200000e06ff */
[----:B------:R-:W-:Y:S01]  /*7e30*/  IADD3 RZ, P0, R5, R18, RZ ;  /* 0x0000001205ff7210 */ /* 0x000fe20007f1e0ff */
[----:B------:R-:W-:-:S04]  /*7e40*/  IMAD.MOV.U32 R20, RZ, RZ, R19 ;  /* 0x000000ffff147224 */ /* 0x000fc800078e0013 */
[----:B------:R-:W-:-:S08]  /*7e50*/  IMAD.WIDE.U32.X R20, R25, R23, R20, P0 ;  /* 0x0000001719147225 */ /* 0x000fd000000e0414 */
.L_x_171:
[-CC-:B-1-3--:R-:W-:Y:S01]  /*7e60*/  SHF.R.U64 R24, R20, R6.reuse, R21.reuse ;  /* 0x0000000614187219 */ /* 0x18afe20000001215 */
[----:B------:R-:W1:Y:S01]  /*7e70*/  LDC.64 R34, c[0x0][0x640] ;  /* 0x00019000ff227b82 */ /* 0x000e620000000a00 */
[----:B0-----:R-:W-:Y:S01]  /*7e80*/  SHF.R.U32.HI R4, RZ, R6, R21 ;  /* 0x00000006ff047219 */ /* 0x001fe20000011615 */
[----:B--2---:R-:W-:Y:S01]  /*7e90*/  IMAD.MOV R29, RZ, RZ, -R29 ;  /* 0x000000ffff1d7224 */ /* 0x004fe200078e0a1d */
[----:B------:R-:W-:Y:S01]  /*7ea0*/  IADD3 R19, P0, RZ, -R24, RZ ;  /* 0x80000018ff137210 */ /* 0x000fe20007f1e0ff */
[----:B------:R-:W-:Y:S01]  /*7eb0*/  ULDC UR6, c[0x0][0x154] ;  /* 0x0000550000067ab9 */ /* 0x000fe20000000800 */
[----:B------:R-:W-:Y:S02]  /*7ec0*/  IMAD.MOV.U32 R21, RZ, RZ, 0x1 ;  /* 0x00000001ff157424 */ /* 0x000fe400078e00ff */
[----:B------:R-:W-:Y:S01]  /*7ed0*/  IMAD R29, R31, R29, R28 ;  /* 0x0000001d1f1d7224 */ /* 0x000fe200078e021c */
[----:B------:R-:W0:Y:S01]  /*7ee0*/  LDC R18, c[0x0][0x618] ;  /* 0x00018600ff127b82 */ /* 0x000e220000000800 */
[----:B------:R-:W-:-:S04]  /*7ef0*/  IMAD.X R5, RZ, RZ, ~R4, P0 ;  /* 0x000000ffff057224 */ /* 0x000fc800000e0e04 */
[-C--:B------:R-:W-:Y:S02]  /*7f00*/  IMAD R6, R5, R26.reuse, RZ ;  /* 0x0000001a05067224 */ /* 0x080fe400078e02ff */
[C---:B------:R-:W-:Y:S01]  /*7f10*/  IMAD.WIDE.U32 R4, R19.reuse, R26, R2 ;  /* 0x0000001a13047225 */ /* 0x040fe200078e0002 */
[----:B------:R-:W2:Y:S03]  /*7f20*/  LDC R20, c[0x0][0x608] ;  /* 0x00018200ff147b82 */ /* 0x000ea60000000800 */
[----:B------:R-:W-:Y:S01]  /*7f30*/  IMAD R19, R19, R27, R6 ;  /* 0x0000001b13137224 */ /* 0x000fe200078e0206 */
[----:B------:R-:W-:-:S03]  /*7f40*/  I2FP.F32.U32 R6, R30 ;  /* 0x0000001e00067245 */ /* 0x000fc60000201000 */
[----:B------:R-:W-:Y:S01]  /*7f50*/  IMAD.IADD R5, R5, 0x1, R19 ;  /* 0x0000000105057824 */ /* 0x000fe200078e0213 */
[----:B------:R-:W3:Y:S01]  /*7f60*/  LDC R32, c[0x0][0x658] ;  /* 0x00019600ff207b82 */ /* 0x000ee20000000800 */
[----:B-1----:R-:W-:Y:S01]  /*7f70*/  ISETP.NE.U32.AND P0, PT, R34, RZ, PT ;  /* 0x000000ff2200720c */ /* 0x002fe20003f05070 */
[----:B------:R-:W-:-:S03]  /*7f80*/  IMAD.MOV.U32 R19, RZ, RZ, -0x1 ;  /* 0xffffffffff137424 */ /* 0x000fc600078e00ff */
[----:B------:R-:W-:-:S03]  /*7f90*/  ISETP.NE.AND.EX P0, PT, R35, RZ, PT, P0 ;  /* 0x000000ff2300720c */ /* 0x000fc60003f05300 */
[----:B------:R-:W1:Y:S01]  /*7fa0*/  LDC R27, c[0x0][0x148] ;  /* 0x00005200ff1b7b82 */ /* 0x000e620000000800 */
[-CC-:B0-----:R-:W-:Y:S02]  /*7fb0*/  SHF.R.U64 R22, R4, R18.reuse, R5.reuse ;  /* 0x0000001204167219 */ /* 0x181fe40000001205 */
[----:B------:R-:W-:Y:S01]  /*7fc0*/  SHF.R.U32.HI R5, RZ, R18, R5 ;  /* 0x00000012ff057219 */ /* 0x000fe20000011605 */
[----:B------:R-:W-:-:S04]  /*7fd0*/  FMUL R18, R6, UR6 ;  /* 0x0000000606127c20 */ /* 0x000fc80008400000 */
[----:B------:R-:W0:Y:S01]  /*7fe0*/  LDC R28, c[0x0][0x600] ;  /* 0x00018000ff1c7b82 */ /* 0x000e220000000800 */
[----:B------:R4:W0:Y:S01]  /*7ff0*/  F2I.U32.TRUNC.NTZ R25, R18 ;  /* 0x0000001200197305 */ /* 0x000822000020f000 */
[-CC-:B--2---:R-:W-:Y:S02]  /*8000*/  SHF.R.U64 R6, R22, R20.reuse, R5.reuse ;  /* 0x0000001416067219 */ /* 0x184fe40000001205 */
[----:B------:R-:W-:-:S04]  /*8010*/  SHF.R.U32.HI R5, RZ, R20, R5 ;  /* 0x00000014ff057219 */ /* 0x000fc80000011605 */
[----:B------:R-:W2:Y:S01]  /*8020*/  LDC R33, c[0x0][0x648] ;  /* 0x00019200ff217b82 */ /* 0x000ea20000000800 */
[-CC-:B---3--:R-:W-:Y:S02]  /*8030*/  SHF.R.U64 R26, R6, R32.reuse, R5.reuse ;  /* 0x00000020061a7219 */ /* 0x188fe40000001205 */
[-C--:B------:R-:W-:Y:S02]  /*8040*/  SHF.L.U32 R19, R19, R32.reuse, RZ ;  /* 0x0000002013137219 */ /* 0x080fe400000006ff */
[-C--:B------:R-:W-:Y:S01]  /*8050*/  SHF.R.U32.HI R5, RZ, R32.reuse, R5 ;  /* 0x00000020ff057219 */ /* 0x080fe20000011605 */
[----:B------:R-:W-:Y:S01]  /*8060*/  IMAD.MOV.U32 R4, RZ, RZ, R26 ;  /* 0x000000ffff047224 */ /* 0x000fe200078e001a */
[----:B------:R-:W-:Y:S01]  /*8070*/  SHF.L.U32 R32, R21, R32, RZ ;  /* 0x0000002015207219 */ /* 0x000fe200000006ff */
[----:B------:R-:W3:Y:S01]  /*8080*/  LDC R36, c[0x0][0x638] ;  /* 0x00018e00ff247b82 */ /* 0x000ee20000000800 */
[----:B------:R-:W-:-:S07]  /*8090*/  LOP3.LUT R31, RZ, R19, RZ, 0x33, !PT ;  /* 0x00000013ff1f7212 */ /* 0x000fce00078e33ff */
[----:B------:R-:W0:Y:S01]  /*80a0*/  LDC R37, c[0x0][0x610] ;  /* 0x00018400ff257b82 */ /* 0x000e220000000800 */
[----:B----4-:R-:W-:Y:S05]  /*80b0*/  @!P0 BRA `(.L_x_172) ;  /* 0x0000000000288947 */ /* 0x010fea0003800000 */
[----:B------:R-:W4:Y:S02]  /*80c0*/  LDC R21, c[0x0][0x64c] ;  /* 0x00019300ff157b82 */ /* 0x000f240000000800 */
[----:B----4-:R-:W-:-:S05]  /*80d0*/  IADD3 R21, P0, R26, R21, RZ ;  /* 0x000000151a157210 */ /* 0x010fca0007f1e0ff */
        /* <DEDUP_REMOVED lines=8> */
.L_x_172:
[----:B--2---:R-:W-:Y:S01]  /*8160*/  SHF.R.U64 R4, R4, R33, R5 ;  /* 0x0000002104047219 */ /* 0x004fe20000001205 */
[----:B0-----:R-:W-:Y:S01]  /*8170*/  VIADD R21, R28, 0xffffffff ;  /* 0xffffffff1c157836 */ /* 0x001fe20000000000 */
[----:B------:R-:W-:Y:S01]  /*8180*/  LOP3.LUT R19, R6, R31, RZ, 0xc0, !PT ;  /* 0x0000001f06137212 */ /* 0x000fe200078ec0ff */
[----:B------:R-:W-:Y:S02]  /*8190*/  IMAD.MOV R25, RZ, RZ, -R25 ;  /* 0x000000ffff197224 */ /* 0x000fe400078e0a19 */
[----:B------:R-:W-:Y:S02]  /*81a0*/  IMAD.MOV R5, RZ, RZ, -R4 ;  /* 0x000000ffff057224 */ /* 0x000fe400078e0a04 */
[----:B------:R-:W-:Y:S01]  /*81b0*/  IMAD R6, R32, R4, R19 ;  /* 0x0000000420067224 */ /* 0x000fe200078e0213 */
[----:B------:R-:W-:Y:S01]  /*81c0*/  LOP3.LUT R19, R22, R21, RZ, 0xc0, !PT ;  /* 0x0000001516137212 */ /* 0x000fe200078ec0ff */
[----:B-1----:R-:W-:Y:S02]  /*81d0*/  @P2 IMAD R29, R27, R25, R30 ;  /* 0x000000191b1d2224 */ /* 0x002fe400078e021e */
[----:B---3--:R-:W-:-:S02]  /*81e0*/  IMAD R4, R5, R36, R26 ;  /* 0x0000002405047224 */ /* 0x008fc400078e021a */
[----:B------:R-:W-:Y:S02]  /*81f0*/  IMAD R6, R6, R37, R29 ;  /* 0x0000002506067224 */ /* 0x000fe400078e021d */
[----:B------:R-:W-:Y:S02]  /*8200*/  IMAD R19, R4, R28, R19 ;  /* 0x0000001c04137224 */ /* 0x000fe400078e0213 */
[----:B------:R-:W-:Y:S02]  /*8210*/  IMAD.MOV.U32 R18, RZ, RZ, 0x1 ;  /* 0x00000001ff127424 */ /* 0x000fe400078e00ff */
[----:B------:R-:W-:Y:S01]  /*8220*/  IMAD.MOV.U32 R4, RZ, RZ, R24 ;  /* 0x000000ffff047224 */ /* 0x000fe200078e0018 */
[----:B------:R-:W-:Y:S02]  /*8230*/  SEL R5, R19, R6, !P2 ;  /* 0x0000000613057207 */ /* 0x000fe40005000000 */
[----:B------:R-:W-:-:S07]  /*8240*/  SEL R6, R6, R19, !P2 ;  /* 0x0000001306067207 */ /* 0x000fce0005000000 */
.L_x_170:
[----:B------:R-:W-:Y:S02]  /*8250*/  LOP3.LUT P0, RZ, R18, 0xff, RZ, 0xc0, !PT ;  /* 0x000000ff12ff7812 */ /* 0x000fe4000780c0ff */
[----:B------:R-:W-:-:S11]  /*8260*/  LOP3.LUT R150, R150, 0x1, RZ, 0x3c, !PT ;  /* 0x0000000196967812 */ /* 0x000fd600078e3cff */
[----:B------:R-:W-:Y:S05]  /*8270*/  @P0 BRA `(.L_x_173) ;  /* 0xffffff9000e00947 */ /* 0x000fea000383ffff */
[----:B------:R-:W-:Y:S05]  /*8280*/  EXIT ;  /* 0x000000000000794d */ /* 0x000fea0003800000 */
.L_x_17:
[----:B------:R-:W-:-:S08]  /*8290*/  ISETP.NE.AND P0, PT, R18, RZ, PT ;  /* 0x000000ff1200720c */ /* 0x000fd00003f05270 */
[----:B--23-5:R-:W0:-:S00]  /*82a0*/  USETMAXREG.DEALLOC.CTAPOOL 0x28 ;  /* 0x00000028000079c8 */ /* 0x02ce0000080e0500 */
[----:B------:R-:W-:Y:S05]  /*82b0*/  @P0 EXIT ;  /* 0x000000000000094d */ /* 0x000fea0003800000 */
[----:B0-----:R-:W-:Y:S01]  /*82c0*/  LOP3.LUT P0, RZ, R20, 0xff, RZ, 0xc0, !PT ;  /* 0x000000ff14ff7812 */ /* 0x001fe2000780c0ff */
[----:B------:R-:W-:Y:S02]  /*82d0*/  IMAD.MOV.U32 R12, RZ, RZ, 0x1 ;  /* 0x00000001ff0c7424 */ /* 0x000fe400078e00ff */
[----:B------:R-:W-:-:S10]  /*82e0*/  IMAD.MOV.U32 R13, RZ, RZ, RZ ;  /* 0x000000ffff0d7224 */ /* 0x000fd400078e00ff */
[----:B------:R-:W-:Y:S05]  /*82f0*/  @!P0 BRA `(.L_x_174) ;  /* 0x0000000c00288947 */ /* 0x000fea0003800000 */
[----:B------:R-:W0:Y:S01]  /*8300*/  S2R R17, SR_CgaCtaId ;  /* 0x0000000000117919 */ /* 0x000e220000008800 */
[----:B------:R-:W-:Y:S01]  /*8310*/  LOP3.LUT P0, RZ, R11, 0x1f, RZ, 0xc0, !PT ;  /* 0x0000001f0bff7812 */ /* 0x000fe2000780c0ff */
[----:B------:R-:W-:Y:S01]  /*8320*/  ULDC UR5, c[0x0][0x658] ;  /* 0x0001960000057ab9 */ /* 0x000fe20000000800 */
[----:B------:R-:W-:Y:S01]  /*8330*/  UMOV UR6, 0xffffffff ;  /* 0xffffffff00067882 */ /* 0x000fe20000000000 */
[----:B------:R-:W-:Y:S01]  /*8340*/  BSSY B0, `(.L_x_174) ;  /* 0x00000c5000007945 */ /* 0x000fe20003800000 */
[----:B------:R-:W-:Y:S01]  /*8350*/  USHF.L.U32 UR6, UR6, UR5, URZ ;  /* 0x0000000506067299 */ /* 0x000fe2000800063f */
[C---:B------:R-:W-:Y:S01]  /*8360*/  ISETP.NE.AND P3, PT, R10.reuse, RZ, PT ;  /* 0x000000ff0a00720c */ /* 0x040fe20003f65270 */
[----:B------:R-:W-:Y:S01]  /*8370*/  IMAD.MOV.U32 R15, RZ, RZ, 0x1 ;  /* 0x00000001ff0f7424 */ /* 0x000fe200078e00ff */
[----:B------:R-:W-:Y:S01]  /*8380*/  ISETP.NE.OR P0, PT, R10, RZ, !P0 ;  /* 0x000000ff0a00720c */ /* 0x000fe20004705670 */
[----:B------:R-:W-:Y:S01]  /*8390*/  IMAD.MOV.U32 R12, RZ, RZ, 0x1 ;  /* 0x00000001ff0c7424 */ /* 0x000fe200078e00ff */
[----:B------:R-:W-:Y:S01]  /*83a0*/  LOP3.LUT R14, R7, 0x2, RZ, 0xfc, !PT ;  /* 0x00000002070e7812 */ /* 0x000fe200078efcff */
[----:B------:R-:W-:Y:S01]  /*83b0*/  IMAD.MOV.U32 R13, RZ, RZ, RZ ;  /* 0x000000ffff0d7224 */ /* 0x000fe200078e00ff */
[----:B------:R-:W-:Y:S01]  /*83c0*/  ULDC UR4, c[0x0][0x600] ;  /* 0x0001800000047ab9 */ /* 0x000fe20000000800 */
[----:B------:R-:W-:Y:S01]  /*83d0*/  UMOV UR7, 0x1 ;  /* 0x0000000100077882 */ /* 0x000fe20000000000 */
[----:B------:R-:W-:-:S02]  /*83e0*/  UIADD3 UR22, UR13, 0x1, URZ ;  /* 0x000000010d167890 */ /* 0x000fc4000fffe03f */
[----:B------:R-:W-:Y:S02]  /*83f0*/  UIADD3 UR16, UR4, -0x1, URZ ;  /* 0xffffffff04107890 */ /* 0x000fe4000fffe03f */
[----:B------:R-:W-:Y:S02]  /*8400*/  USHF.L.U32 UR18, UR7, UR5, URZ ;  /* 0x0000000507127299 */ /* 0x000fe4000800063f */
[----:B------:R-:W-:Y:S01]  /*8410*/  ULOP3.LUT UR17, URZ, UR6, URZ, 0x33, !UPT ;  /* 0x000000063f117292 */ /* 0x000fe2000f8e333f */
[----:B------:R-:W-:Y:S01]  /*8420*/  ULDC.64 UR20, c[0x0][0x198] ;  /* 0x0000660000147ab9 */ /* 0x000fe20000000a00 */
[C---:B0-----:R-:W-:Y:S02]  /*8430*/  IMAD.SHL.U32 R16, R17.reuse, 0x40, RZ ;  /* 0x0000004011107824 */ /* 0x041fe400078e00ff */
[----:B------:R-:W-:-:S03]  /*8440*/  IMAD.SHL.U32 R17, R17, 0x2000, RZ ;  /* 0x0000200011117824 */ /* 0x000fc600078e00ff */
[----:B------:R-:W-:Y:S02]  /*8450*/  LOP3.LUT R16, R16, 0x40, RZ, 0xc0, !PT ;  /* 0x0000004010107812 */ /* 0x000fe400078ec0ff */
[----:B------:R-:W-:-:S07]  /*8460*/  LOP3.LUT R17, R17, 0x2000, RZ, 0xc0, !PT ;  /* 0x0000200011117812 */ /* 0x000fce00078ec0ff */
.L_x_186:
[----:B------:R-:W-:-:S03]  /*8470*/  UMOV UR4, 0xffffffff ;  /* 0xffffffff00047882 */ /* 0x000fc60000000000 */
[----:B------:R-:W-:Y:S05]  /*8480*/  BRA.DIV UR4, `(.L_x_175) ;  /* 0x0000000e04c07947 */ /* 0x000fea000b800000 */
[----:B------:R-:W-:-:S13]  /*8490*/  ELECT P1, URZ, PT ;  /* 0x00000000003f782f */ /* 0x000fda0003820000 */
.L_x_198:
[----:B------:R-:W0:Y:S01]  /*84a0*/  LDC R10, c[0x0][0x28c] ;  /* 0x0000a300ff0a7b82 */ /* 0x000e220000000800 */
[----:B------:R-:W-:Y:S01]  /*84b0*/  BSSY B1, `(.L_x_176) ;  /* 0x0000039000017945 */ /* 0x000fe20003800000 */
[----:B0-----:R-:W-:-:S13]  /*84c0*/  ISETP.LT.OR P1, PT, R10, 0x1, !P1 ;  /* 0x000000010a00780c */ /* 0x001fda0004f21670 */
[----:B------:R-:W-:Y:S05]  /*84d0*/  @P1 BRA `(.L_x_177) ;  /* 0x0000000000d81947 */ /* 0x000fea0003800000 */
[----:B------:R-:W-:Y:S02]  /*84e0*/  IMAD R18, R5, 0x80, R16 ;  /* 0x0000008005127824 */ /* 0x000fe400078e0210 */
[----:B------:R-:W-:Y:S02]  /*84f0*/  IMAD.SHL.U32 R19, R6, 0x40, RZ ;  /* 0x0000004006137824 */ /* 0x000fe400078e00ff */
[----:B------:R-:W-:Y:S02]  /*8500*/  IMAD.MOV.U32 R20, RZ, RZ, RZ ;  /* 0x000000ffff147224 */ /* 0x000fe400078e00ff */
[----:B------:R-:W-:Y:S02]  /*8510*/  IMAD.U32 R22, RZ, RZ, UR22 ;  /* 0x00000016ff167e24 */ /* 0x000fe4000f8e00ff */
[----:B------:R-:W-:Y:S02]  /*8520*/  IMAD.MOV.U32 R5, RZ, RZ, R12 ;  /* 0x000000ffff057224 */ /* 0x000fe400078e000c */
[----:B------:R-:W-:-:S07]  /*8530*/  IMAD.MOV.U32 R6, RZ, RZ, R13 ;  /* 0x000000ffff067224 */ /* 0x000fce00078e000d */
.L_x_181:
[----:B------:R-:W0:Y:S01]  /*8540*/  S2R R11, SR_CgaCtaId ;  /* 0x00000000000b7919 */ /* 0x000e220000008800 */
[----:B------:R-:W-:-:S04]  /*8550*/  MOV R10, 0x400 ;  /* 0x00000400000a7802 */ /* 0x000fc80000000f00 */
[----:B0-----:R-:W-:Y:S02]  /*8560*/  LEA R23, R11, R10, 0x18 ;  /* 0x0000000a0b177211 */ /* 0x001fe400078ec0ff */
[----:B------:R-:W-:Y:S01]  /*8570*/  SHF.L.U32 R10, R5, 0x1f, RZ ;  /* 0x0000001f050a7819 */ /* 0x000fe200000006ff */
[----:B------:R-:W0:Y:S02]  /*8580*/  @!P3 LDC R11, c[0x0][0x500] ;  /* 0x00014000ff0bbb82 */ /* 0x000e240000000800 */
[----:B------:R-:W-:-:S04]  /*8590*/  IMAD R21, R6, 0x8, R23 ;  /* 0x0000000806157824 */ /* 0x000fc800078e0217 */
[----:B------:R-:W1:Y:S02]  /*85a0*/  SYNCS.PHASECHK.TRANS64.TRYWAIT P1, [R21+URZ+0x18], R10 ;  /* 0x0000180a150075a7 */ /* 0x000e64000802017f */
[----:B-1----:R-:W-:Y:S05]  /*85b0*/  @!P1 BRA `(.L_x_178) ;  /* 0x0000000c00949947 */ /* 0x002fea0003800000 */
.L_x_199:
[----:B-1----:R-:W-:Y:S01]  /*85c0*/  PRMT R10, R14, 0x9910, RZ ;  /* 0x000099100e0a7816 */ /* 0x002fe200000000ff */
[----:B0-----:R0:W-:Y:S03]  /*85d0*/  @!P3 SYNCS.ARRIVE.TRANS64 RZ, [R21+URZ], R11 ;  /* 0x0000000b15ffb9a7 */ /* 0x0011e6000800003f */
[----:B------:R-:W-:-:S13]  /*85e0*/  ISETP.NE.AND P1, PT, R10, 0x2, PT ;  /* 0x000000020a00780c */ /* 0x000fda0003f25270 */
[----:B0-----:R-:W-:Y:S05]  /*85f0*/  @P1 BRA `(.L_x_179) ;  /* 0x0000000000041947 */ /* 0x001fea0003800000 */
[----:B------:R-:W-:Y:S01]  /*8600*/  BPT.TRAP 0x1 ;  /* 0x000000040000795c */ /* 0x000fe20000300000 */
.L_x_179:
[----:B------:R-:W-:Y:S05]  /*8610*/  @P0 BRA `(.L_x_180) ;  /* 0x0000000000040947 */ /* 0x000fea0003800000 */
[----:B------:R-:W-:Y:S01]  /*8620*/  BPT.TRAP 0x1 ;  /* 0x000000040000795c */ /* 0x000fe20000300000 */
.L_x_180:
[----:B------:R-:W-:Y:S01]  /*8630*/  R2UR UR15, R23 ;  /* 0x00000000170f72ca */ /* 0x000fe200000e0000 */
[C---:B------:R-:W-:Y:S01]  /*8640*/  IMAD R23, R6.reuse, 0x2000, R23 ;  /* 0x0000200006177824 */ /* 0x040fe200078e0217 */
[----:B------:R-:W-:Y:S01]  /*8650*/  R2UR UR9, R21 ;  /* 0x00000000150972ca */ /* 0x000fe200000e0000 */
[----:B------:R-:W-:Y:S01]  /*8660*/  IMAD R10, R6, 0x4000, R17 ;  /* 0x00004000060a7824 */ /* 0x000fe200078e0211 */
[----:B------:R-:W-:Y:S01]  /*8670*/  UIADD3 UR4, UP0, UR20, 0xf0, URZ ;  /* 0x000000f014047890 */ /* 0x000fe2000ff1e03f */
[----:B------:R-:W-:Y:S01]  /*8680*/  VIADD R22, R22, 0xffffffff ;  /* 0xffffffff16167836 */ /* 0x000fe20000000000 */
[----:B------:R-:W-:Y:S01]  /*8690*/  R2UR UR5, R23 ;  /* 0x00000000170572ca */ /* 0x000fe200000e0000 */
[----:B------:R-:W-:Y:S01]  /*86a0*/  UIADD3 UR24, UP1, UR20, 0x1f0, URZ ;  /* 0x000001f014187890 */ /* 0x000fe2000ff3e03f */
[----:B------:R-:W-:Y:S01]  /*86b0*/  R2UR UR8, R10 ;  /* 0x000000000a0872ca */ /* 0x000fe200000e0000 */
[----:B------:R-:W-:Y:S01]  /*86c0*/  VIADD R6, R6, 0x1 ;  /* 0x0000000106067836 */ /* 0x000fe20000000000 */
[----:B------:R-:W-:Y:S01]  /*86d0*/  R2UR UR11, R19 ;  /* 0x00000000130b72ca */ /* 0x000fe200000e0000 */
[----:B------:R-:W-:Y:S01]  /*86e0*/  UIADD3.X UR25, URZ, UR21, URZ, UP1, !UPT ;  /* 0x000000153f197290 */ /* 0x000fe20008ffe43f */
[----:B------:R-:W-:Y:S01]  /*86f0*/  R2UR UR10, R20 ;  /* 0x00000000140a72ca */ /* 0x000fe200000e0000 */
[----:B------:R-:W-:Y:S01]  /*8700*/  UMOV UR6, 0x0 ;  /* 0x0000000000067882 */ /* 0x000fe20000000000 */
[----:B------:R-:W-:Y:S01]  /*8710*/  R2UR UR12, R4 ;  /* 0x00000000040c72ca */ /* 0x000fe200000e0000 */
[----:B------:R-:W-:Y:S01]  /*8720*/  UMOV UR7, 0x10000000 ;  /* 0x1000000000077882 */ /* 0x000fe20000000000 */
[----:B------:R-:W-:Y:S01]  /*8730*/  R2UR UR19, R18 ;  /* 0x00000000121372ca */ /* 0x000fe200000e0000 */
[----:B------:R-:W-:Y:S01]  /*8740*/  UMOV UR23, 0x30000 ;  /* 0x0003000000177882 */ /* 0x000fe20000000000 */
[----:B------:R-:W-:Y:S01]  /*8750*/  ISETP.GT.AND P4, PT, R22, 0x1, PT ;  /* 0x000000011600780c */ /* 0x000fe20003f84270 */
[----:B------:R-:W-:Y:S01]  /*8760*/  UIADD3 UR14, UR5, 0x100, URZ ;  /* 0x00000100050e7890 */ /* 0x000fe2000fffe03f */
[----:B------:R-:W-:Y:S01]  /*8770*/  ISETP.NE.AND P1, PT, R6, 0x3, PT ;  /* 0x000000030600780c */ /* 0x000fe20003f25270 */
[----:B------:R-:W-:Y:S01]  /*8780*/  UIADD3.X UR5, URZ, UR21, URZ, UP0, !UPT ;  /* 0x000000153f057290 */ /* 0x000fe200087fe43f */
[----:B------:R-:W-:Y:S01]  /*8790*/  VIADD R20, R20, 0x80 ;  /* 0x0000008014147836 */ /* 0x000fe20000000000 */
[----:B------:R-:W-:Y:S01]  /*87a0*/  UIADD3 UR15, UR15, 0x6100, UR8 ;  /* 0x000061000f0f7890 */ /* 0x000fe2000fffe008 */
[----:B------:R-:W-:-:S02]  /*87b0*/  SEL R10, RZ, 0x1, P1 ;  /* 0x00000001ff0a7807 */ /* 0x000fc40000800000 */
[----:B------:R-:W-:Y:S01]  /*87c0*/  UMOV UR8, UR14 ;  /* 0x0000000e00087c82 */ /* 0x000fe20008000000 */
[----:B------:R-:W-:Y:S02]  /*87d0*/  SEL R6, R6, RZ, P1 ;  /* 0x000000ff06067207 */ /* 0x000fe40000800000 */
[----:B------:R-:W-:Y:S01]  /*87e0*/  LOP3.LUT R5, R5, R10, RZ, 0x3c, !PT ;  /* 0x0000000a05057212 */ /* 0x000fe200078e3cff */
[----:B------:R0:W-:Y:S02]  /*87f0*/  UTMALDG.3D [UR8], [UR4], desc[UR6] ;  /* 0x00000608040075b4 */ /* 0x0001e40008011000 */
[----:B0-----:R-:W-:Y:S01]  /*8800*/  UMOV UR11, UR19 ;  /* 0x00000013000b7c82 */ /* 0x001fe20008000000 */
[----:B------:R-:W-:Y:S02]  /*8810*/  UMOV UR8, UR15 ;  /* 0x0000000f00087c82 */ /* 0x000fe40008000000 */
[----:B------:R0:W-:Y:S02]  /*8820*/  UTMALDG.3D.MULTICAST [UR8], [UR24], UR23, desc[UR6] ;  /* 0x00000608180073b4 */ /* 0x0001e40008011817 */
[----:B0-----:R-:W-:Y:S05]  /*8830*/  @P4 BRA `(.L_x_181) ;  /* 0xfffffffc00404947 */ /* 0x001fea000383ffff */
.L_x_177:
[----:B------:R-:W-:Y:S05]  /*8840*/  BSYNC B1 ;  /* 0x0000000000017941 */ /* 0x000fea0003800000 */
.L_x_176:
[----:B------:R-:W-:Y:S01]  /*8850*/  LOP3.LUT P5, RZ, R15, 0xff, RZ, 0xc0, !PT ;  /* 0x000000ff0fff7812 */ /* 0x000fe200078ac0ff */
[----:B------:R-:W-:Y:S01]  /*8860*/  VIADD R6, R13, UR13 ;  /* 0x0000000d0d067c36 */ /* 0x000fe20008000000 */
[----:B------:R-:W-:Y:S01]  /*8870*/  ULDC.64 UR4, c[0x0][0x650] ;  /* 0x0001940000047ab9 */ /* 0x000fe20000000a00 */
[----:B------:R-:W-:Y:S01]  /*8880*/  IMAD.U32 R11, RZ, RZ, UR13 ;  /* 0x0000000dff0b7e24 */ /* 0x000fe2000f8e00ff */
[----:B------:R-:W-:Y:S01]  /*8890*/  UISETP.GE.U32.AND UP0, UPT, UR13, 0x3, UPT ;  /* 0x000000030d00788c */ /* 0x000fe2000bf06070 */
[----:B------:R-:W-:Y:S01]  /*88a0*/  BSSY B1, `(.L_x_182) ;  /* 0x000006c000017945 */ /* 0x000fe20003800000 */
[----:B------:R-:W-:Y:S02]  /*88b0*/  ISETP.GT.U32.AND P1, PT, R6, 0x2, PT ;  /* 0x000000020600780c */ /* 0x000fe40003f24070 */
[----:B------:R-:W-:Y:S02]  /*88c0*/  PRMT R15, RZ, 0x7610, R15 ;  /* 0x00007610ff0f7816 */ /* 0x000fe4000000000f */
[----:B------:R-:W-:-:S02]  /*88d0*/  ISETP.LT.U32.AND P1, PT, R11, 0x3, P1 ;  /* 0x000000030b00780c */ /* 0x000fc40000f21070 */
[----:B------:R-:W-:Y:S01]  /*88e0*/  PLOP3.LUT P4, PT, PT, PT, UP0, 0x80, 0x0 ;  /* 0x000000000000781c */ /* 0x000fe20003f8f008 */
[----:B------:R-:W0:Y:S01]  /*88f0*/  @P5 S2R R5, SR_CgaCtaId ;  /* 0x0000000000055919 */ /* 0x000e220000008800 */
[----:B------:R-:W-:-:S04]  /*8900*/  @P5 MOV R4, 0x400 ;  /* 0x0000040000045802 */ /* 0x000fc80000000f00 */
[----:B0-----:R-:W-:Y:S01]  /*8910*/  @P5 LEA R10, R5, R4, 0x18 ;  /* 0x00000004050a5211 */ /* 0x001fe200078ec0ff */
[----:B------:R-:W-:-:S03]  /*8920*/  IMAD.WIDE.U32 R4, R6, -0x55555555, RZ ;  /* 0xaaaaaaab06047825 */ /* 0x000fc600078e00ff */
[----:B------:R0:W-:Y:S01]  /*8930*/  @P5 SYNCS.ARRIVE.TRANS64.A1T0 RZ, [R10+URZ+0x68], RZ ;  /* 0x000068ff0aff59a7 */ /* 0x0001e2000810003f */
[----:B------:R-:W-:Y:S01]  /*8940*/  IADD3 R2, P5, R2, R8, RZ ;  /* 0x0000000802027210 */ /* 0x000fe20007fbe0ff */
[----:B------:R-:W-:Y:S01]  /*8950*/  IMAD.MOV.U32 R4, RZ, RZ, -0x1 ;  /* 0xffffffffff047424 */ /* 0x000fe200078e00ff */
[----:B------:R-:W-:Y:S02]  /*8960*/  SHF.R.U32.HI R11, RZ, 0x1, R5 ;  /* 0x00000001ff0b7819 */ /* 0x000fe40000011605 */
[----:B------:R-:W-:Y:S01]  /*8970*/  SEL R5, RZ, 0x1, !P1 ;  /* 0x00000001ff057807 */ /* 0x000fe20004800000 */
[----:B------:R-:W-:Y:S01]  /*8980*/  IMAD.X R3, R3, 0x1, R0, P5 ;  /* 0x0000000103037824 */ /* 0x000fe200028e0600 */
[----:B------:R-:W-:Y:S01]  /*8990*/  ISETP.GE.U32.AND P1, PT, R2, UR4, PT ;  /* 0x0000000402007c0c */ /* 0x000fe2000bf26070 */
[----:B------:R-:W-:Y:S01]  /*89a0*/  IMAD R13, R11, -0x3, R6 ;  /* 0xfffffffd0b0d7824 */ /* 0x000fe200078e0206 */
[----:B------:R-:W-:Y:S01]  /*89b0*/  LOP3.LUT R12, R12, R5, RZ, 0x3c, !PT ;  /* 0x000000050c0c7212 */ /* 0x000fe200078e3cff */
[----:B------:R-:W-:Y:S01]  /*89c0*/  IMAD.MOV.U32 R6, RZ, RZ, -0x1 ;  /* 0xffffffffff067424 */ /* 0x000fe200078e00ff */
[----:B------:R-:W-:Y:S01]  /*89d0*/  ISETP.GE.U32.AND.EX P1, PT, R3, UR5, PT, P1 ;  /* 0x0000000503007c0c */ /* 0x000fe2000bf26110 */
[----:B------:R-:W-:Y:S01]  /*89e0*/  IMAD.MOV.U32 R5, RZ, RZ, -0x1 ;  /* 0xffffffffff057424 */ /* 0x000fe200078e00ff */
[----:B------:R-:W-:-:S02]  /*89f0*/  @P4 LOP3.LUT R12, R12, 0x1, R11, 0x78, !PT ;  /* 0x000000010c0c4812 */ /* 0x000fc400078e780b */
[----:B0-----:R-:W-:-:S09]  /*8a00*/  PRMT R10, RZ, 0x7610, R10 ;  /* 0x00007610ff0a7816 */ /* 0x001fd2000000000a */
[----:B------:R-:W-:Y:S05]  /*8a10*/  @P1 BRA `(.L_x_183) ;  /* 0x0000000400501947 */ /* 0x000fea0003800000 */
[----:B------:R-:W0:Y:S01]  /*8a20*/  S2R R6, SR_CTAID.X ;  /* 0x0000000000067919 */ /* 0x000e220000002500 */
[----:B------:R-:W-:Y:S01]  /*8a30*/  ULDC.64 UR4, c[0x0][0x628] ;  /* 0x00018a0000047ab9 */ /* 0x000fe20000000a00 */
[----:B------:R-:W-:Y:S01]  /*8a40*/  ULDC UR7, c[0x0][0x630] ;  /* 0x00018c0000077ab9 */ /* 0x000fe20000000800 */
[----:B------:R-:W-:Y:S01]  /*8a50*/  ISETP.NE.U32.AND P1, PT, RZ, UR4, PT ;  /* 0x00000004ff007c0c */ /* 0x000fe2000bf25070 */
[----:B------:R-:W1:Y:S01]  /*8a60*/  S2R R19, SR_CTAID.Y ;  /* 0x0000000000137919 */ /* 0x000e620000002600 */
[----:B------:R-:W-:Y:S01]  /*8a70*/  ULDC UR8, c[0x0][0x150] ;  /* 0x0000540000087ab9 */ /* 0x000fe20000000800 */
[----:B------:R-:W-:Y:S01]  /*8a80*/  IMAD.MOV.U32 R4, RZ, RZ, R2 ;  /* 0x000000ffff047224 */ /* 0x000fe200078e0002 */
[----:B------:R-:W-:Y:S01]  /*8a90*/  ISETP.NE.AND.EX P1, PT, RZ, UR5, PT, P1 ;  /* 0x00000005ff007c0c */ /* 0x000fe2000bf25310 */
[----:B------:R-:W-:Y:S01]  /*8aa0*/  IMAD.MOV.U32 R5, RZ, RZ, R3 ;  /* 0x000000ffff057224 */ /* 0x000fe200078e0003 */
[----:B0-----:R-:W-:-:S11]  /*8ab0*/  I2FP.F32.U32 R20, R6 ;  /* 0x0000000600147245 */ /* 0x001fd60000201000 */
[----:B------:R-:W-:Y:S05]  /*8ac0*/  @!P1 BRA `(.L_x_184) ;  /* 0x0000000000289947 */ /* 0x000fea0003800000 */
[----:B------:R-:W-:Y:S02]  /*8ad0*/  ULDC UR6, c[0x0][0x634] ;  /* 0x00018d0000067ab9 */ /* 0x000fe40000000800 */
[----:B------:R-:W-:-:S05]  /*8ae0*/  IADD3 R5, P1, R2, UR6, RZ ;  /* 0x0000000602057c10 */ /* 0x000fca000ff3e0ff */
[----:B------:R-:W-:-:S04]  /*8af0*/  IMAD.X R21, RZ, RZ, R3, P1 ;  /* 0x000000ffff157224 */ /* 0x000fc800008e0603 */
[----:B------:R-:W-:-:S04]  /*8b00*/  IMAD.WIDE.U32 R10, R21, UR4, RZ ;  /* 0x00000004150a7c25 */ /* 0x000fc8000f8e00ff */
[----:B------:R-:W-:-:S04]  /*8b10*/  IMAD.WIDE.U32 R10, P1, R5, UR5, R10 ;  /* 0x00000005050a7c25 */ /* 0x000fc8000f82000a */
[----:B------:R-:W-:-:S04]  /*8b20*/  IMAD.WIDE.U32 R4, R5, UR4, RZ ;  /* 0x0000000405047c25 */ /* 0x000fc8000f8e00ff */
[----:B------:R-:W-:Y:S01]  /*8b30*/  IMAD.MOV.U32 R4, RZ, RZ, R11 ;  /* 0x000000ffff047224 */ /* 0x000fe200078e000b */
[----:B------:R-:W-:Y:S01]  /*8b40*/  IADD3 RZ, P4, R5, R10, RZ ;  /* 0x0000000a05ff7210 */ /* 0x000fe20007f9e0ff */
[----:B------:R-:W-:-:S04]  /*8b50*/  IMAD.X R5, RZ, RZ, RZ, P1 ;  /* 0x000000ffff057224 */ /* 0x000fc800008e06ff */
[----:B------:R-:W-:-:S08]  /*8b60*/  IMAD.WIDE.U32.X R4, R21, UR5, R4, P4 ;  /* 0x0000000515047c25 */ /* 0x000fd0000a0e0404 */
.L_x_184:
[--C-:B------:R-:W-:Y:S01]  /*8b70*/  SHF.R.U64 R18, R4, UR7, R5.reuse ;  /* 0x0000000704127c19 */ /* 0x100fe20008001205 */
[----:B------:R-:W-:Y:S01]  /*8b80*/  FMUL R20, R20, UR8 ;  /* 0x0000000814147c20 */ /* 0x000fe20008400000 */
[----:B------:R-:W0:Y:S01]  /*8b90*/  LDC R21, c[0x0][0x144] ;  /* 0x00005100ff157b82 */ /* 0x000e220000000800 */
[----:B-1----:R-:W-:Y:S01]  /*8ba0*/  I2FP.F32.U32 R10, R19 ;  /* 0x00000013000a7245 */ /* 0x002fe20000201000 */
[----:B------:R-:W-:Y:S01]  /*8bb0*/  ULDC UR6, c[0x0][0x154] ;  /* 0x0000550000067ab9 */ /* 0x000fe20000000800 */
[----:B------:R-:W-:Y:S01]  /*8bc0*/  SHF.R.U32.HI R4, RZ, UR7, R5 ;  /* 0x00000007ff047c19 */ /* 0x000fe20008011605 */
[----:B------:R-:W-:Y:S01]  /*8bd0*/  ULDC.64 UR4, c[0x0][0x620] ;  /* 0x0001880000047ab9 */ /* 0x000fe20000000a00 */
[----:B------:R-:W-:Y:S01]  /*8be0*/  IADD3 R5, P1, RZ, -R18, RZ ;  /* 0x80000012ff057210 */ /* 0x000fe20007f3e0ff */
[----:B------:R-:W1:Y:S01]  /*8bf0*/  F2I.U32.TRUNC.NTZ R20, R20 ;  /* 0x0000001400147305 */ /* 0x000e62000020f000 */
[----:B------:R-:W-:Y:S01]  /*8c00*/  FMUL R10, R10, UR6 ;  /* 0x000000060a0a7c20 */ /* 0x000fe20008400000 */
[----:B------:R-:W2:Y:S01]  /*8c10*/  LDC R22, c[0x0][0x148] ;  /* 0x00005200ff167b82 */ /* 0x000ea20000000800 */
[----:B------:R-:W-:Y:S01]  /*8c20*/  ULDC.64 UR6, c[0x0][0x640] ;  /* 0x0001900000067ab9 */ /* 0x000fe20000000a00 */
[----:B------:R-:W-:Y:S01]  /*8c30*/  IMAD.X R4, RZ, RZ, ~R4, P1 ;  /* 0x000000ffff047224 */ /* 0x000fe200008e0e04 */
[----:B------:R-:W-:-:S03]  /*8c40*/  ISETP.NE.U32.AND P1, PT, RZ, UR6, PT ;  /* 0x00000006ff007c0c */ /* 0x000fc6000bf25070 */
[----:B------:R-:W-:Y:S01]  /*8c50*/  IMAD R4, R4, UR4, RZ ;  /* 0x0000000404047c24 */ /* 0x000fe2000f8e02ff */
[----:B------:R-:W3:Y:S01]  /*8c60*/  F2I.U32.TRUNC.NTZ R10, R10 ;  /* 0x0000000a000a7305 */ /* 0x000ee2000020f000 */
[----:B------:R-:W-:Y:S02]  /*8c70*/  ISETP.NE.AND.EX P1, PT, RZ, UR7, PT, P1 ;  /* 0x00000007ff007c0c */ /* 0x000fe4000bf25310 */
[C---:B------:R-:W-:Y:S02]  /*8c80*/  IMAD R11, R5.reuse, UR5, R4 ;  /* 0x00000005050b7c24 */ /* 0x040fe4000f8e0204 */
[----:B------:R-:W-:Y:S01]  /*8c90*/  IMAD.WIDE.U32 R4, R5, UR4, R2 ;  /* 0x0000000405047c25 */ /* 0x000fe2000f8e0002 */
[----:B------:R-:W-:-:S03]  /*8ca0*/  ULDC UR4, c[0x0][0x618] ;  /* 0x0001860000047ab9 */ /* 0x000fc60000000800 */
[----:B-1----:R-:W-:Y:S02]  /*8cb0*/  IMAD.MOV R20, RZ, RZ, -R20 ;  /* 0x000000ffff147224 */ /* 0x002fe400078e0a14 */
[----:B------:R-:W-:Y:S02]  /*8cc0*/  IMAD.IADD R5, R5, 0x1, R11 ;  /* 0x0000000105057824 */ /* 0x000fe400078e020b */
[----:B0-----:R-:W-:-:S03]  /*8cd0*/  IMAD R6, R21, R20, R6 ;  /* 0x0000001415067224 */ /* 0x001fc600078e0206 */
[--C-:B------:R-:W-:Y:S01]  /*8ce0*/  SHF.R.U64 R20, R4, UR4, R5.reuse ;  /* 0x0000000404147c19 */ /* 0x100fe20008001205 */
[----:B---3--:R-:W-:Y:S01]  /*8cf0*/  IMAD.MOV R4, RZ, RZ, -R10 ;  /* 0x000000ffff047224 */ /* 0x008fe200078e0a0a */
[----:B------:R-:W-:Y:S01]  /*8d00*/  SHF.R.U32.HI R5, RZ, UR4, R5 ;  /* 0x00000004ff057c19 */ /* 0x000fe20008011605 */
[----:B------:R-:W-:Y:S02]  /*8d10*/  ULDC UR4, c[0x0][0x608] ;  /* 0x0001820000047ab9 */ /* 0x000fe40000000800 */
[----:B--2---:R-:W-:Y:S01]  /*8d20*/  @P2 IMAD R6, R22, R4, R19 ;  /* 0x0000000416062224 */ /* 0x004fe200078e0213 */
[--C-:B------:R-:W-:Y:S02]  /*8d30*/  SHF.R.U64 R22, R20, UR4, R5.reuse ;  /* 0x0000000414167c19 */ /* 0x100fe40008001205 */
[----:B------:R-:W-:Y:S01]  /*8d40*/  SHF.R.U32.HI R5, RZ, UR4, R5 ;  /* 0x00000004ff057c19 */ /* 0x000fe20008011605 */
[----:B------:R-:W-:-:S03]  /*8d50*/  ULDC UR4, c[0x0][0x658] ;  /* 0x0001960000047ab9 */ /* 0x000fc60000000800 */
[--C-:B------:R-:W-:Y:S02]  /*8d60*/  SHF.R.U64 R19, R22, UR4, R5.reuse ;  /* 0x0000000416137c19 */ /* 0x100fe40008001205 */
[----:B------:R-:W-:-:S03]  /*8d70*/  SHF.R.U32.HI R21, RZ, UR4, R5 ;  /* 0x00000004ff157c19 */ /* 0x000fc60008011605 */
[----:B------:R-:W-:Y:S02]  /*8d80*/  IMAD.MOV.U32 R10, RZ, RZ, R19 ;  /* 0x000000ffff0a7224 */ /* 0x000fe400078e0013 */
[----:B------:R-:W-:Y:S01]  /*8d90*/  IMAD.MOV.U32 R5, RZ, RZ, R21 ;  /* 0x000000ffff057224 */ /* 0x000fe200078e0015 */
[----:B------:R-:W-:Y:S06]  /*8da0*/  @!P1 BRA `(.L_x_185) ;  /* 0x00000000002c9947 */ /* 0x000fec0003800000 */
        /* <DEDUP_REMOVED lines=9> */
[----:B------:R-:W-:-:S04]  /*8e40*/  IMAD.WIDE.U32.X R4, R21, UR7, R4, P4 ;  /* 0x0000000715047c25 */ /* 0x000fc8000a0e0404 */
[----:B------:R-:W-:-:S07]  /*8e50*/  IMAD.MOV.U32 R10, RZ, RZ, R4 ;  /* 0x000000ffff0a7224 */ /* 0x000fce00078e0004 */
.L_x_185:
[----:B------:R-:W-:Y:S01]  /*8e60*/  ULDC UR4, c[0x0][0x648] ;  /* 0x0001920000047ab9 */ /* 0x000fe20000000800 */
[----:B------:R-:W-:Y:S01]  /*8e70*/  LOP3.LUT R4, R22, UR17, RZ, 0xc0, !PT ;  /* 0x0000001116047c12 */ /* 0x000fe2000f8ec0ff */
[----:B------:R-:W-:Y:S01]  /*8e80*/  ULDC UR5, c[0x0][0x610] ;  /* 0x0001840000057ab9 */ /* 0x000fe20000000800 */
[----:B------:R-:W-:Y:S01]  /*8e90*/  SHF.R.U64 R5, R10, UR4, R5 ;  /* 0x000000040a057c19 */ /* 0x000fe20008001205 */
[----:B------:R-:W-:Y:S01]  /*8ea0*/  ULDC UR4, c[0x0][0x638] ;  /* 0x00018e0000047ab9 */ /* 0x000fe20000000800 */
[----:B------:R-:W-:-:S03]  /*8eb0*/  LOP3.LUT R20, R20, UR16, RZ, 0xc0, !PT ;  /* 0x0000001014147c12 */ /* 0x000fc6000f8ec0ff */
[----:B------:R-:W-:Y:S02]  /*8ec0*/  IMAD.MOV R10, RZ, RZ, -R5 ;  /* 0x000000ffff0a7224 */ /* 0x000fe400078e0a05 */
[----:B------:R-:W-:Y:S02]  /*8ed0*/  IMAD R5, R5, UR18, R4 ;  /* 0x0000001205057c24 */ /* 0x000fe4000f8e0204 */
[----:B------:R-:W-:Y:S01]  /*8ee0*/  IMAD R19, R10, UR4, R19 ;  /* 0x000000040a137c24 */ /* 0x000fe2000f8e0213 */
[----:B------:R-:W-:Y:S01]  /*8ef0*/  ULDC UR4, c[0x0][0x600] ;  /* 0x0001800000047ab9 */ /* 0x000fe20000000800 */
[----:B------:R-:W-:Y:S02]  /*8f00*/  IMAD R6, R5, UR5, R6 ;  /* 0x0000000505067c24 */ /* 0x000fe4000f8e0206 */
[----:B------:R-:W-:Y:S02]  /*8f10*/  IMAD R19, R19, UR4, R20 ;  /* 0x0000000413137c24 */ /* 0x000fe4000f8e0214 */
[----:B------:R-:W-:-:S02]  /*8f20*/  IMAD.MOV.U32 R10, RZ, RZ, 0x1 ;  /* 0x00000001ff0a7424 */ /* 0x000fc400078e00ff */
[----:B------:R-:W-:Y:S01]  /*8f30*/  IMAD.MOV.U32 R4, RZ, RZ, R18 ;  /* 0x000000ffff047224 */ /* 0x000fe200078e0012 */
[----:B------:R-:W-:Y:S02]  /*8f40*/  SEL R5, R19, R6, !P2 ;  /* 0x0000000613057207 */ /* 0x000fe40005000000 */
[----:B------:R-:W-:-:S07]  /*8f50*/  SEL R6, R6, R19, !P2 ;  /* 0x0000001306067207 */ /* 0x000fce0005000000 */
.L_x_183:
[----:B------:R-:W-:Y:S05]  /*8f60*/  BSYNC B1 ;  /* 0x0000000000017941 */ /* 0x000fea0003800000 */
.L_x_182:
[----:B------:R-:W-:-:S13]  /*8f70*/  LOP3.LUT P1, RZ, R10, 0xff, RZ, 0xc0, !PT ;  /* 0x000000ff0aff7812 */ /* 0x000fda000782c0ff */
[----:B------:R-:W-:Y:S05]  /*8f80*/  @P1 BRA `(.L_x_186) ;  /* 0xfffffff400381947 */ /* 0x000fea000383ffff */
[----:B------:R-:W-:Y:S05]  /*8f90*/  BSYNC B0 ;  /* 0x0000000000007941 */ /* 0x000fea0003800000 */
.L_x_174:
[----:B------:R-:W-:-:S03]  /*8fa0*/  UMOV UR4, 0xffffffff ;  /* 0xffffffff00047882 */ /* 0x000fc60000000000 */
[----:B------:R-:W-:Y:S05]  /*8fb0*/  BRA.DIV UR4, `(.L_x_187) ;  /* 0x0000000604287947 */ /* 0x000fea000b800000 */
[----:B------:R-:W-:-:S13]  /*8fc0*/  ELECT P0, URZ, PT ;  /* 0x00000000003f782f */ /* 0x000fda0003800000 */
.L_x_202:
[----:B------:R-:W-:Y:S04]  /*8fd0*/  BSSY B0, `(.L_x_188) ;  /* 0x0000022000007945 */ /* 0x000fe80003800000 */
[----:B------:R-:W-:Y:S05]  /*8fe0*/  @!P0 BRA `(.L_x_189) ;  /* 0x0000000000808947 */ /* 0x000fea0003800000 */
[----:B------:R-:W-:-:S04]  /*8ff0*/  LOP3.LUT R7, R7, 0x2, RZ, 0xfc, !PT ;  /* 0x0000000207077812 */ /* 0x000fc800078efcff */
[----:B------:R-:W-:-:S13]  /*9000*/  ISETP.NE.AND P0, PT, R7, 0x3, PT ;  /* 0x000000030700780c */ /* 0x000fda0003f05270 */
[----:B------:R-:W-:Y:S05]  /*9010*/  @!P0 BRA `(.L_x_190) ;  /* 0x0000000000048947 */ /* 0x000fea0003800000 */
[----:B------:R-:W-:Y:S01]  /*9020*/  BPT.TRAP 0x1 ;  /* 0x000000040000795c */ /* 0x000fe20000300000 */
.L_x_190:
[----:B------:R-:W0:Y:S01]  /*9030*/  S2R R3, SR_CgaCtaId ;  /* 0x0000000000037919 */ /* 0x000e220000008800 */
[----:B------:R-:W-:Y:S02]  /*9040*/  MOV R0, 0x400 ;  /* 0x0000040000007802 */ /* 0x000fe40000000f00 */
[----:B------:R-:W-:Y:S02]  /*9050*/  SHF.L.U32 R2, R12, 0x1f, RZ ;  /* 0x0000001f0c027819 */ /* 0x000fe400000006ff */
[----:B0-----:R-:W-:-:S05]  /*9060*/  LEA R0, R3, R0, 0x18 ;  /* 0x0000000003007211 */ /* 0x001fca00078ec0ff */
[----:B------:R-:W-:-:S04]  /*9070*/  VIADD R0, R0, 0x18 ;  /* 0x0000001800007836 */ /* 0x000fc80000000000 */
[C---:B------:R-:W-:Y:S02]  /*9080*/  IMAD R7, R13.reuse, 0x8, R0 ;  /* 0x000000080d077824 */ /* 0x040fe400078e0200 */
[----:B------:R-:W-:Y:S02]  /*9090*/  VIADD R13, R13, 0x1 ;  /* 0x000000010d0d7836 */ /* 0x000fe40000000000 */
[----:B------:R-:W0:Y:S03]  /*90a0*/  SYNCS.PHASECHK.TRANS64.TRYWAIT P0, [R7+URZ], R2 ;  /* 0x00000002070075a7 */ /* 0x000e26000800017f */
[----:B------:R-:W-:-:S04]  /*90b0*/  ISETP.NE.AND P1, PT, R13, 0x3, PT ;  /* 0x000000030d00780c */ /* 0x000fc80003f25270 */
[----:B------:R-:W-:Y:S02]  /*90c0*/  SEL R3, RZ, 0x1, P1 ;  /* 0x00000001ff037807 */ /* 0x000fe40000800000 */
[----:B------:R-:W-:Y:S02]  /*90d0*/  SEL R13, R13, RZ, P1 ;  /* 0x000000ff0d0d7207 */ /* 0x000fe40000800000 */
[----:B------:R-:W-:-:S03]  /*90e0*/  LOP3.LUT R9, R12, R3, RZ, 0x3c, !PT ;  /* 0x000000030c097212 */ /* 0x000fc600078e3cff */
[----:B------:R-:W-:Y:S01]  /*90f0*/  IMAD R6, R13, 0x8, R0 ;  /* 0x000000080d067824 */ /* 0x000fe200078e0200 */
[----:B------:R-:W-:Y:S01]  /*9100*/  SHF.L.U32 R5, R9, 0x1f, RZ ;  /* 0x0000001f09057819 */ /* 0x000fe200000006ff */
[----:B0-----:R-:W-:Y:S06]  /*9110*/  @!P0 BRA `(.L_x_191) ;  /* 0x0000000000f48947 */ /* 0x001fec0003800000 */
.L_x_203:
[----:B------:R-:W1:Y:S01]  /*9120*/  SYNCS.PHASECHK.TRANS64.TRYWAIT P0, [R6+URZ], R5 ;  /* 0x00000005060075a7 */ /* 0x000e62000800017f */
[----:B0-----:R-:W-:-:S05]  /*9130*/  VIADD R2, R13, 0x1 ;  /* 0x000000010d027836 */ /* 0x001fca0000000000 */
[----:B------:R-:W-:-:S04]  /*9140*/  ISETP.NE.AND P1, PT, R2, 0x3, PT ;  /* 0x000000030200780c */ /* 0x000fc80003f25270 */
[----:B------:R-:W-:Y:S02]  /*9150*/  SEL R4, RZ, 0x1, P1 ;  /* 0x00000001ff047807 */ /* 0x000fe40000800000 */
[----:B------:R-:W-:Y:S02]  /*9160*/  SEL R3, R2, RZ, P1 ;  /* 0x000000ff02037207 */ /* 0x000fe40000800000 */
[----:B------:R-:W-:Y:S01]  /*9170*/  LOP3.LUT R4, R9, R4, RZ, 0x3c, !PT ;  /* 0x0000000409047212 */ /* 0x000fe200078e3cff */
[----:B-1----:R-:W-:Y:S06]  /*9180*/  @!P0 BRA `(.L_x_192) ;  /* 0x0000000000ec8947 */ /* 0x002fec0003800000 */
.L_x_204:
[----:B------:R-:W-:Y:S01]  /*9190*/  IMAD R3, R3, 0x8, R0 ;  /* 0x0000000803037824 */ /* 0x000fe200078e0200 */
[----:B------:R-:W-:-:S07]  /*91a0*/  SHF.L.U32 R0, R4, 0x1f, RZ ;  /* 0x0000001f04007819 */ /* 0x000fce00000006ff */
.L_x_193:
[----:B-1----:R1:W2:Y:S02]  /*91b0*/  SYNCS.PHASECHK.TRANS64.TRYWAIT P0, [R3+URZ], R0 ;  /* 0x00000000030075a7 */ /* 0x0022a4000800017f */
[----:B--2---:R-:W-:Y:S05]  /*91c0*/  @!P0 NANOSLEEP.SYNCS 0x989680 ;  /* 0x009896800000895d */ /* 0x004fea0003900000 */
[----:B------:R-:W2:Y:S02]  /*91d0*/  @!P0 SYNCS.PHASECHK.TRANS64 P0, [R3+URZ], R0 ;  /* 0x00000000030085a7 */ /* 0x000ea4000800007f */
[----:B--2---:R-:W-:Y:S05]  /*91e0*/  @!P0 BRA `(.L_x_193) ;  /* 0xfffffffc00f08947 */ /* 0x004fea000383ffff */
.L_x_189:
[----:B------:R-:W-:Y:S05]  /*91f0*/  BSYNC B0 ;  /* 0x0000000000007941 */ /* 0x000fea0003800000 */
.L_x_188:
[----:B------:R-:W-:Y:S05]  /*9200*/  EXIT ;  /* 0x000000000000794d */ /* 0x000fea0003800000 */
.L_x_19:
[----:B0-----:R-:W-:-:S04]  /*9210*/  IMAD.U32 R19, RZ, RZ, UR11 ;  /* 0x0000000bff137e24 */ /* 0x001fc8000f8e00ff */
[----:B------:R0:W1:Y:S03]  /*9220*/  SYNCS.PHASECHK.TRANS64.TRYWAIT P0, [R19+URZ+-0x8], R18 ;  /* 0xfffff812130075a7 */ /* 0x000066000800017f */
[----:B-1----:R-:W-:Y:S05]  /*9230*/  @!P0 NANOSLEEP.SYNCS 0x989680 ;  /* 0x009896800000895d */ /* 0x002fea0003900000 */
[----:B------:R-:W1:Y:S02]  /*9240*/  @!P0 SYNCS.PHASECHK.TRANS64 P0, [R19+URZ+-0x8], R18 ;  /* 0xfffff812130085a7 */ /* 0x000e64000800007f */
[----:B-1----:R-:W-:Y:S05]  /*9250*/  @!P0 BRA `(.L_x_19) ;  /* 0xfffffffc00ec8947 */ /* 0x002fea000383ffff */
[----:B------:R-:W-:Y:S05]  /*9260*/  BRA `(.L_x_194) ;  /* 0xffffff8400007947 */ /* 0x000fea000383ffff */
.L_x_24:
[----:B-1----:R-:W-:-:S04]  /*9270*/  IMAD.U32 R19, RZ, RZ, UR6 ;  /* 0x00000006ff137e24 */ /* 0x002fc8000f8e00ff */
[----:B------:R1:W4:Y:S03]  /*9280*/  SYNCS.PHASECHK.TRANS64.TRYWAIT P0, [R19+URZ], R18 ;  /* 0x00000012130075a7 */ /* 0x000326000800017f */
[----:B----4-:R-:W-:Y:S05]  /*9290*/  @!P0 NANOSLEEP.SYNCS 0x989680 ;  /* 0x009896800000895d */ /* 0x010fea0003900000 */
[----:B------:R-:W4:Y:S02]  /*92a0*/  @!P0 SYNCS.PHASECHK.TRANS64 P0, [R19+URZ], R18 ;  /* 0x00000012130085a7 */ /* 0x000f24000800007f */
[----:B----4-:R-:W-:Y:S05]  /*92b0*/  @!P0 BRA `(.L_x_24) ;  /* 0xfffffffc00ec8947 */ /* 0x010fea000383ffff */
[----:B------:R-:W-:Y:S05]  /*92c0*/  BRA `(.L_x_23) ;  /* 0xffffff88002c7947 */ /* 0x000fea000383ffff */
.L_x_30:
[----:B-1----:R-:W-:-:S04]  /*92d0*/  IMAD.U32 R21, RZ, RZ, UR16 ;  /* 0x00000010ff157e24 */ /* 0x002fc8000f8e00ff */
[----:B------:R1:W4:Y:S03]  /*92e0*/  SYNCS.PHASECHK.TRANS64.TRYWAIT P0, [R21+URZ], R20 ;  /* 0x00000014150075a7 */ /* 0x000326000800017f */
[----:B----4-:R-:W-:Y:S05]  /*92f0*/  @!P0 NANOSLEEP.SYNCS 0x989680 ;  /* 0x009896800000895d */ /* 0x010fea0003900000 */
[----:B------:R-:W4:Y:S02]  /*9300*/  @!P0 SYNCS.PHASECHK.TRANS64 P0, [R21+URZ], R20 ;  /* 0x00000014150085a7 */ /* 0x000f24000800007f */
[----:B----4-:R-:W-:Y:S05]  /*9310*/  @!P0 BRA `(.L_x_30) ;  /* 0xfffffffc00ec8947 */ /* 0x010fea000383ffff */
[----:B------:R-:W-:Y:S05]  /*9320*/  BRA `(.L_x_29) ;  /* 0xffffff9000947947 */ /* 0x000fea000383ffff */
.L_x_38:
[----:B0-----:R-:W-:-:S04]  /*9330*/  IMAD.U32 R19, RZ, RZ, UR11 ;  /* 0x0000000bff137e24 */ /* 0x001fc8000f8e00ff */
[----:B------:R0:W1:Y:S03]  /*9340*/  SYNCS.PHASECHK.TRANS64.TRYWAIT P0, [R19+URZ+0x8], R18 ;  /* 0x00000812130075a7 */ /* 0x000066000800017f */
[----:B-1----:R-:W-:Y:S05]  /*9350*/  @!P0 NANOSLEEP.SYNCS 0x989680 ;  /* 0x009896800000895d */ /* 0x002fea0003900000 */
[----:B------:R-:W1:Y:S02]  /*9360*/  @!P0 SYNCS.PHASECHK.TRANS64 P0, [R19+URZ+0x8], R18 ;  /* 0x00000812130085a7 */ /* 0x000e64000800007f */
[----:B-1----:R-:W-:Y:S05]  /*9370*/  @!P0 BRA `(.L_x_38) ;  /* 0xfffffffc00ec8947 */ /* 0x002fea000383ffff */
[----:B------:R-:W-:Y:S05]  /*9380*/  BRA `(.L_x_195) ;  /* 0xffffffa000307947 */ /* 0x000fea000383ffff */
.L_x_175:
[----:B------:R-:W-:Y:S01]  /*9390*/  BSSY B1, `(.L_x_196) ;  /* 0x0000006000017945 */ /* 0x000fe20003800000 */
[----:B------:R-:W-:-:S07]  /*93a0*/  IMAD.MOV.U32 R10, RZ, RZ, -0x1 ;  /* 0xffffffffff0a7424 */ /* 0x000fce00078e00ff */
[----:B------:R-:W-:Y:S05]  /*93b0*/  WARPSYNC.COLLECTIVE R10, `(.L_x_197) ;  /* 0x000000000a0c7348 */ /* 0x000fea0003c00000 */
[----:B------:R-:W-:Y:S02]  /*93c0*/  ELECT P1, UR62, PT ;  /* 0x00000000003e782f */ /* 0x000fe40003820000 */
[----:B------:R-:W-:Y:S01]  /*93d0*/  MOV R10, UR62 ;  /* 0x0000003e000a7c02 */ /* 0x000fe20008000f00 */
[----:B------:R-:W-:Y:S10]  /*93e0*/  ENDCOLLECTIVE ;  /* 0x000000000000791b */ /* 0x000ff40003800000 */
.L_x_197:
[----:B------:R-:W-:Y:S05]  /*93f0*/  BSYNC B1 ;  /* 0x0000000000017941 */ /* 0x000fea0003800000 */
.L_x_196:
[----:B------:R-:W-:Y:S05]  /*9400*/  BRA `(.L_x_198) ;  /* 0xfffffff000247947 */ /* 0x000fea000383ffff */
.L_x_178:
[----:B-1----:R1:W2:Y:S02]  /*9410*/  SYNCS.PHASECHK.TRANS64.TRYWAIT P1, [R21+URZ+0x18], R10 ;  /* 0x0000180a150075a7 */ /* 0x0022a4000802017f */
[----:B--2---:R-:W-:Y:S05]  /*9420*/  @!P1 NANOSLEEP.SYNCS 0x989680 ;  /* 0x009896800000995d */ /* 0x004fea0003900000 */
[----:B------:R-:W2:Y:S02]  /*9430*/  @!P1 SYNCS.PHASECHK.TRANS64 P1, [R21+URZ+0x18], R10 ;  /* 0x0000180a150095a7 */ /* 0x000ea4000802007f */
[----:B--2---:R-:W-:Y:S05]  /*9440*/  @!P1 BRA `(.L_x_178) ;  /* 0xfffffffc00f09947 */ /* 0x004fea000383ffff */
[----:B------:R-:W-:Y:S05]  /*9450*/  BRA `(.L_x_199) ;  /* 0xfffffff000587947 */ /* 0x000fea000383ffff */
.L_x_187:
[----:B------:R-:W-:Y:S01]  /*9460*/  BSSY B0, `(.L_x_200) ;  /* 0x0000006000007945 */ /* 0x000fe20003800000 */
[----:B------:R-:W-:-:S07]  /*9470*/  IMAD.MOV.U32 R10, RZ, RZ, -0x1 ;  /* 0xffffffffff0a7424 */ /* 0x000fce00078e00ff */
[----:B------:R-:W-:Y:S05]  /*9480*/  WARPSYNC.COLLECTIVE R10, `(.L_x_201) ;  /* 0x000000000a0c7348 */ /* 0x000fea0003c00000 */
[----:B------:R-:W-:Y:S02]  /*9490*/  ELECT P1, UR62, PT ;  /* 0x00000000003e782f */ /* 0x000fe40003820000 */
[----:B------:R-:W-:Y:S01]  /*94a0*/  MOV R10, UR62 ;  /* 0x0000003e000a7c02 */ /* 0x000fe20008000f00 */
[----:B------:R-:W-:Y:S10]  /*94b0*/  ENDCOLLECTIVE ;  /* 0x000000000000791b */ /* 0x000ff40003800000 */
.L_x_201:
[----:B------:R-:W-:Y:S05]  /*94c0*/  BSYNC B0 ;  /* 0x0000000000007941 */ /* 0x000fea0003800000 */
.L_x_200:
[----:B------:R-:W-:Y:S01]  /*94d0*/  PLOP3.LUT P0, PT, P1, PT, PT, 0x80, 0x0 ;  /* 0x000000000000781c */ /* 0x000fe20000f0f070 */
[----:B------:R-:W-:-:S12]  /*94e0*/  BRA `(.L_x_202) ;  /* 0xfffffff800b87947 */ /* 0x000fd8000383ffff */
.L_x_191:
[----:B0-----:R0:W1:Y:S02]  /*94f0*/  SYNCS.PHASECHK.TRANS64.TRYWAIT P0, [R7+URZ], R2 ;  /* 0x00000002070075a7 */ /* 0x001064000800017f */
[----:B-1----:R-:W-:Y:S05]  /*9500*/  @!P0 NANOSLEEP.SYNCS 0x989680 ;  /* 0x009896800000895d */ /* 0x002fea0003900000 */
[----:B------:R-:W1:Y:S02]  /*9510*/  @!P0 SYNCS.PHASECHK.TRANS64 P0, [R7+URZ], R2 ;  /* 0x00000002070085a7 */ /* 0x000e64000800007f */
[----:B-1----:R-:W-:Y:S05]  /*9520*/  @!P0 BRA `(.L_x_191) ;  /* 0xfffffffc00f08947 */ /* 0x002fea000383ffff */
[----:B------:R-:W-:Y:S05]  /*9530*/  BRA `(.L_x_203) ;  /* 0xfffffff800f87947 */ /* 0x000fea000383ffff */
.L_x_192:
[----:B0-----:R0:W1:Y:S02]  /*9540*/  SYNCS.PHASECHK.TRANS64.TRYWAIT P0, [R6+URZ], R5 ;  /* 0x00000005060075a7 */ /* 0x001064000800017f */
[----:B-1----:R-:W-:Y:S05]  /*9550*/  @!P0 NANOSLEEP.SYNCS 0x989680 ;  /* 0x009896800000895d */ /* 0x002fea0003900000 */
[----:B------:R-:W1:Y:S02]  /*9560*/  @!P0 SYNCS.PHASECHK.TRANS64 P0, [R6+URZ], R5 ;  /* 0x00000005060085a7 */ /* 0x000e64000800007f */
[----:B-1----:R-:W-:Y:S05]  /*9570*/  @!P0 BRA `(.L_x_192) ;  /* 0xfffffffc00f08947 */ /* 0x002fea000383ffff */
[----:B------:R-:W-:Y:S05]  /*9580*/  BRA `(.L_x_204) ;  /* 0xfffffffc00007947 */ /* 0x000fea000383ffff */
.L_x_205:
[----:B------:R-:W-:-:S00]  /*9590*/  BRA `(.L_x_205) ;  /* 0xfffffffc00fc7947 */ /* 0x000fc0000383ffff */
[----:B------:R-:W-:-:S00]  /*95a0*/  NOP ;  /* 0x0000000000007918 */ /* 0x000fc00000000000 */
        /* <DEDUP_REMOVED lines=13> */
.L_x_206:


//--------------------- .nv.shared._ZN7cutlass13device_kernelINS_4gemm6kernel13GemmUniversalIN4cute5tupleIJiiiiEEENS1_10collective13CollectiveMmaINS1_37MainloopSm90TmaGmmaWarpSpecializedFP8ILi3ENS5_IJNS4_1CILi2EEENSA_ILi1EEESC_EEENS1_32KernelTmaWarpSpecializedPingpongEEENS5_IJNSA_ILi64EEENSA_ILi128EEESH_EEENS_12float_e4m3_tENS5_IJlSC_lEEESJ_SK_NS4_8TiledMMAINS4_8MMA_AtomIJNS4_4SM904GMMA31MMA_64x128x32_F32E4M3E4M3_SS_TNILNSO_7ScaleInE1ELSQ_1EEEEEENS4_6LayoutINS5_IJSC_SC_SC_EEENS5_IJNSA_ILi0EEESV_SV_EEEEENS5_IJNS4_10UnderscoreESY_SY_EEEEENS4_13SM90_TMA_LOADENS4_14ComposedLayoutINS4_7SwizzleILi3ELi4ELi3EEENS4_18smem_ptr_flag_bitsILi8EEENST_INS5_IJNSA_ILi8EEESH_EEENS5_IJSH_SC_EEEEEEEvNS4_8identityENS4_23SM90_TMA_LOAD_MULTICASTES1B_vS1C_EENS_8epilogue10collective6detail29Sm90TmaWarpSpecializedAdapterINS1G_15DefaultEpilogueISJ_SK_SK_NS1F_6thread17LinearCombinationISJ_Li1EffLNS1K_9ScaleType4KindE0ELNS_15FloatRoundStyleE2ESJ_EENS1_15EpilogueDefaultEEEEEvvEEEEvNT_6ParamsE --------------------------
	.section	.nv.shared._ZN7cutlass13device_kernelINS_4gemm6kernel13GemmUniversalIN4cute5tupleIJiiiiEEENS1_10collective13CollectiveMmaINS1_37MainloopSm90TmaGmmaWarpSpecializedFP8ILi3ENS5_IJNS4_1CILi2EEENSA_ILi1EEESC_EEENS1_32KernelTmaWarpSpecializedPingpongEEENS5_IJNSA_ILi64EEENSA_ILi128EEESH_EEENS_12float_e4m3_tENS5_IJlSC_lEEESJ_SK_NS4_8TiledMMAINS4_8MMA_AtomIJNS4_4SM904GMMA31MMA_64x128x32_F32E4M3E4M3_SS_TNILNSO_7ScaleInE1ELSQ_1EEEEEENS4_6LayoutINS5_IJSC_SC_SC_EEENS5_IJNSA_ILi0EEESV_SV_EEEEENS5_IJNS4_10UnderscoreESY_SY_EEEEENS4_13SM90_TMA_LOADENS4_14ComposedLayoutINS4_7SwizzleILi3ELi4ELi3EEENS4_18smem_ptr_flag_bitsILi8EEENST_INS5_IJNSA_ILi8EEESH_EEENS5_IJSH_SC_EEEEEEEvNS4_8identityENS4_23SM90_TMA_LOAD_MULTICASTES1B_vS1C_EENS_8epilogue10collective6detail29Sm90TmaWarpSpecializedAdapterINS1G_15DefaultEpilogueISJ_SK_SK_NS1F_6thread17LinearCombinationISJ_Li1EffLNS1K_9ScaleType4KindE0ELNS_15FloatRoundStyleE2ESJ_EENS1_15EpilogueDefaultEEEEEvvEEEEvNT_6ParamsE,"aw",@nobits
	.sectionflags	@""
	.align	16
	.zero		1024


//--------------------- .nv.shared.reserved.0     --------------------------
	.section	.nv.shared.reserved.0,"aw",@nobits
	.weak		__nv_reservedSMEM_offset_0_alias
	.size		__nv_reservedSMEM_offset_0_alias, 0, 0
	.other		__nv_reservedSMEM_offset_0_alias,@"STO_CUDA_RESERVED_SHARED STV_DEFAULT"
__nv_reservedSMEM_offset_0_alias:
	.zero		0


//--------------------- .nv.global                --------------------------
	.section	.nv.global,"aw",@nobits
.nv.global:
	.type		_ZN39_INTERNAL_356cee79_4_k_cu_d5538904_34734cute1_E,@object
	.size		_ZN39_INTERNAL_356cee79_4_k_cu_d5538904_34734cute1_E,(_ZN39_INTERNAL_356cee79_4_k_cu_d5538904_34734cuda3std3__45__cpo6cbeginE - _ZN39_INTERNAL_356cee79_4_k_cu_d5538904_34734cute1_E)
_ZN39_INTERNAL_356cee79_4_k_cu_d5538904_34734cute1_E:
	.zero		1
	.type		_ZN39_INTERNAL_356cee79_4_k_cu_d5538904_34734cuda3std3__45__cpo6cbeginE,@object
	.size		_ZN39_INTERNAL_356cee79_4_k_cu_d5538904_34734cuda3std3__45__cpo6cbeginE,(_ZN39_INTERNAL_356cee79_4_k_cu_d5538904_34734cuda3std3__48in_placeE - _ZN39_INTERNAL_356cee79_4_k_cu_d5538904_34734cuda3std3__45__cpo6cbeginE)
_ZN39_INTERNAL_356cee79_4_k_cu_d5538904_34734cuda3std3__45__cpo6cbeginE:
	.zero		1
	.type		_ZN39_INTERNAL_356cee79_4_k_cu_d5538904_34734cuda3std3__48in_placeE,@object
	.size		_ZN39_INTERNAL_356cee79_4_k_cu_d5538904_34734cuda3std3__48in_placeE,(_ZN39_INTERNAL_356cee79_4_k_cu_d5538904_34734cuda3std6ranges3__45__cpo9iter_moveE - _ZN39_INTERNAL_356cee79_4_k_cu_d5538904_34734cuda3std3__48in_placeE)
_ZN39_INTERNAL_356cee79_4_k_cu_d5538904_34734cuda3std3__48in_placeE:
	.zero		1
	.type		_ZN39_INTERNAL_356cee79_4_k_cu_d5538904_34734cuda3std6ranges3__45__cpo9iter_moveE,@object
	.size		_ZN39_INTERNAL_356cee79_4_k_cu_d5538904_34734cuda3std6ranges3__45__cpo9iter_moveE,(_ZN39_INTERNAL_356cee79_4_k_cu_d5538904_34734cuda3std3__45__cpo5beginE - _ZN39_INTERNAL_356cee79_4_k_cu_d5538904_34734cuda3std6ranges3__45__cpo9iter_moveE)
_ZN39_INTERNAL_356cee79_4_k_cu_d5538904_34734cuda3std6ranges3__45__cpo9iter_moveE:
	.zero		1
	.type		_ZN39_INTERNAL_356cee79_4_k_cu_d5538904_34734cuda3std3__45__cpo5beginE,@object
	.size		_ZN39_INTERNAL_356cee79_4_k_cu_d5538904_34734cuda3std3__45__cpo5beginE,(_ZN39_INTERNAL_356cee79_4_k_cu_d5538904_34734cuda3std3__441_GLOBAL__N__356cee79_4_k_cu_d5538904_34736ignoreE - _ZN39_INTERNAL_356cee79_4_k_cu_d5538904_34734cuda3std3__45__cpo5beginE)
_ZN39_INTERNAL_356cee79_4_k_cu_d5538904_34734cuda3std3__45__cpo5beginE:
	.zero		1
	.type		_ZN39_INTERNAL_356cee79_4_k_cu_d5538904_34734cuda3std3__441_GLOBAL__N__356cee79_4_k_cu_d5538904_34736ignoreE,@object
	.size		_ZN39_INTERNAL_356cee79_4_k_cu_d5538904_34734cuda3std3__441_GLOBAL__N__356cee79_4_k_cu_d5538904_34736ignoreE,(_ZN39_INTERNAL_356cee79_4_k_cu_d5538904_34734cute7productE - _ZN39_INTERNAL_356cee79_4_k_cu_d5538904_34734cuda3std3__441_GLOBAL__N__356cee79_4_k_cu_d5538904_34736ignoreE)
_ZN39_INTERNAL_356cee79_4_k_cu_d5538904_34734cuda3std3__441_GLOBAL__N__356cee79_4_k_cu_d5538904_34736ignoreE:
	.zero		1
	.type		_ZN39_INTERNAL_356cee79_4_k_cu_d5538904_34734cute7productE,@object
	.size		_ZN39_INTERNAL_356cee79_4_k_cu_d5538904_34734cute7productE,(_ZN39_INTERNAL_356cee79_4_k_cu_d5538904_34734cuda3std3__45__cpo3endE - _ZN39_INTERNAL_356cee79_4_k_cu_d5538904_34734cute7productE)
_ZN39_INTERNAL_356cee79_4_k_cu_d5538904_34734cute7productE:
	.zero		1
	.type		_ZN39_INTERNAL_356cee79_4_k_cu_d5538904_34734cuda3std3__45__cpo3endE,@object
	.size		_ZN39_INTERNAL_356cee79_4_k_cu_d5538904_34734cuda3std3__45__cpo3endE,(_ZN39_INTERNAL_356cee79_4_k_cu_d5538904_34734cuda3std3__419piecewise_constructE - _ZN39_INTERNAL_356cee79_4_k_cu_d5538904_34734cuda3std3__45__cpo3endE)
_ZN39_INTERNAL_356cee79_4_k_cu_d5538904_34734cuda3std3__45__cpo3endE:
	.zero		1
	.type		_ZN39_INTERNAL_356cee79_4_k_cu_d5538904_34734cuda3std3__419piecewise_constructE,@object
	.size		_ZN39_INTERNAL_356cee79_4_k_cu_d5538904_34734cuda3std3__419piecewise_constructE,(_ZN39_INTERNAL_356cee79_4_k_cu_d5538904_34734cuda3std3__45__cpo4cendE - _ZN39_INTERNAL_356cee79_4_k_cu_d5538904_34734cuda3std3__419piecewise_constructE)
_ZN39_INTERNAL_356cee79_4_k_cu_d5538904_34734cuda3std3__419piecewise_constructE:
	.zero		1
	.type		_ZN39_INTERNAL_356cee79_4_k_cu_d5538904_34734cuda3std3__45__cpo4cendE,@object
	.size		_ZN39_INTERNAL_356cee79_4_k_cu_d5538904_34734cuda3std3__45__cpo4cendE,(_ZN39_INTERNAL_356cee79_4_k_cu_d5538904_34734cuda3std6ranges3__45__cpo4swapE - _ZN39_INTERNAL_356cee79_4_k_cu_d5538904_34734cuda3std3__45__cpo4cendE)
_ZN39_INTERNAL_356cee79_4_k_cu_d5538904_34734cuda3std3__45__cpo4cendE:
	.zero		1
	.type		_ZN39_INTERNAL_356cee79_4_k_cu_d5538904_34734cuda3std6ranges3__45__cpo4swapE,@object
	.size		_ZN39_INTERNAL_356cee79_4_k_cu_d5538904_34734cuda3std6ranges3__45__cpo4swapE,(.L_7 - _ZN39_INTERNAL_356cee79_4_k_cu_d5538904_34734cuda3std6ranges3__45__cpo4swapE)
_ZN39_INTERNAL_356cee79_4_k_cu_d5538904_34734cuda3std6ranges3__45__cpo4swapE:
	.zero		1
.L_7:


//--------------------- .nv.constant0._ZN7cutlass13device_kernelINS_4gemm6kernel13GemmUniversalIN4cute5tupleIJiiiiEEENS1_10collective13CollectiveMmaINS1_37MainloopSm90TmaGmmaWarpSpecializedFP8ILi3ENS5_IJNS4_1CILi2EEENSA_ILi1EEESC_EEENS1_32KernelTmaWarpSpecializedPingpongEEENS5_IJNSA_ILi64EEENSA_ILi128EEESH_EEENS_12float_e4m3_tENS5_IJlSC_lEEESJ_SK_NS4_8TiledMMAINS4_8MMA_AtomIJNS4_4SM904GMMA31MMA_64x128x32_F32E4M3E4M3_SS_TNILNSO_7ScaleInE1ELSQ_1EEEEEENS4_6LayoutINS5_IJSC_SC_SC_EEENS5_IJNSA_ILi0EEESV_SV_EEEEENS5_IJNS4_10UnderscoreESY_SY_EEEEENS4_13SM90_TMA_LOADENS4_14ComposedLayoutINS4_7SwizzleILi3ELi4ELi3EEENS4_18smem_ptr_flag_bitsILi8EEENST_INS5_IJNSA_ILi8EEESH_EEENS5_IJSH_SC_EEEEEEEvNS4_8identityENS4_23SM90_TMA_LOAD_MULTICASTES1B_vS1C_EENS_8epilogue10collective6detail29Sm90TmaWarpSpecializedAdapterINS1G_15DefaultEpilogueISJ_SK_SK_NS1F_6thread17LinearCombinationISJ_Li1EffLNS1K_9ScaleType4KindE0ELNS_15FloatRoundStyleE2ESJ_EENS1_15EpilogueDefaultEEEEEvvEEEEvNT_6ParamsE --------------------------
	.section	.nv.constant0._ZN7cutlass13device_kernelINS_4gemm6kernel13GemmUniversalIN4cute5tupleIJiiiiEEENS1_10collective13CollectiveMmaINS1_37MainloopSm90TmaGmmaWarpSpecializedFP8ILi3ENS5_IJNS4_1CILi2EEENSA_ILi1EEESC_EEENS1_32KernelTmaWarpSpecializedPingpongEEENS5_IJNSA_ILi64EEENSA_ILi128EEESH_EEENS_12float_e4m3_tENS5_IJlSC_lEEESJ_SK_NS4_8TiledMMAINS4_8MMA_AtomIJNS4_4SM904GMMA31MMA_64x128x32_F32E4M3E4M3_SS_TNILNSO_7ScaleInE1ELSQ_1EEEEEENS4_6LayoutINS5_IJSC_SC_SC_EEENS5_IJNSA_ILi0EEESV_SV_EEEEENS5_IJNS4_10UnderscoreESY_SY_EEEEENS4_13SM90_TMA_LOADENS4_14ComposedLayoutINS4_7SwizzleILi3ELi4ELi3EEENS4_18smem_ptr_flag_bitsILi8EEENST_INS5_IJNSA_ILi8EEESH_EEENS5_IJSH_SC_EEEEEEEvNS4_8identityENS4_23SM90_TMA_LOAD_MULTICASTES1B_vS1C_EENS_8epilogue10collective6detail29Sm90TmaWarpSpecializedAdapterINS1G_15DefaultEpilogueISJ_SK_SK_NS1F_6thread17LinearCombinationISJ_Li1EffLNS1K_9ScaleType4KindE0ELNS_15FloatRoundStyleE2ESJ_EENS1_15EpilogueDefaultEEEEEvvEEEEvNT_6ParamsE,"a",@progbits
	.sectionflags	@""
	.align	4
.nv.constant0._ZN7cutlass13device_kernelINS_4gemm6kernel13GemmUniversalIN4cute5tupleIJiiiiEEENS1_10collective13CollectiveMmaINS1_37MainloopSm90TmaGmmaWarpSpecializedFP8ILi3ENS5_IJNS4_1CILi2EEENSA_ILi1EEESC_EEENS1_32KernelTmaWarpSpecializedPingpongEEENS5_IJNSA_ILi64EEENSA_ILi128EEESH_EEENS_12float_e4m3_tENS5_IJlSC_lEEESJ_SK_NS4_8TiledMMAINS4_8MMA_AtomIJNS4_4SM904GMMA31MMA_64x128x32_F32E4M3E4M3_SS_TNILNSO_7ScaleInE1ELSQ_1EEEEEENS4_6LayoutINS5_IJSC_SC_SC_EEENS5_IJNSA_ILi0EEESV_SV_EEEEENS5_IJNS4_10UnderscoreESY_SY_EEEEENS4_13SM90_TMA_LOADENS4_14ComposedLayoutINS4_7SwizzleILi3ELi4ELi3EEENS4_18smem_ptr_flag_bitsILi8EEENST_INS5_IJNSA_ILi8EEESH_EEENS5_IJSH_SC_EEEEEEEvNS4_8identityENS4_23SM90_TMA_LOAD_MULTICASTES1B_vS1C_EENS_8epilogue10collective6detail29Sm90TmaWarpSpecializedAdapterINS1G_15DefaultEpilogueISJ_SK_SK_NS1F_6thread17LinearCombinationISJ_Li1EffLNS1K_9ScaleType4KindE0ELNS_15FloatRoundStyleE2ESJ_EENS1_15EpilogueDefaultEEEEEvvEEEEvNT_6ParamsE:
	.zero		1664


//--------------------- SYMBOLS --------------------------

	.type		.nv.reservedSmem.offset0,@object
	.size		.nv.reservedSmem.offset0,0x4
